//
// Generated by NVIDIA NVVM Compiler
//
// Compiler Build ID: CL-36424714
// Cuda compilation tools, release 13.0, V13.0.88
// Based on NVVM 20.0.0
//

.version 9.0
.target sm_100
.address_size 64

	// .globl	_Z18monte_carlo_kernelPfddddddddm
.global .align 4 .b8 precalc_xorwow_matrix[102400];
.global .align 4 .b8 precalc_xorwow_offset_matrix[102400];
.global .align 4 .b8 mrg32k3aM1[2304];
.global .align 4 .b8 mrg32k3aM2[2304];
.global .align 4 .b8 mrg32k3aM1SubSeq[2016];
.global .align 4 .b8 mrg32k3aM2SubSeq[2016];
.global .align 4 .b8 mrg32k3aM1Seq[2304];
.global .align 4 .b8 mrg32k3aM2Seq[2304];
.const .align 8 .b8 __cr_lgamma_table[72];

.visible .entry _Z18monte_carlo_kernelPfddddddddm(
	.param .u64 .ptr .align 1 _Z18monte_carlo_kernelPfddddddddm_param_0,
	.param .f64 _Z18monte_carlo_kernelPfddddddddm_param_1,
	.param .f64 _Z18monte_carlo_kernelPfddddddddm_param_2,
	.param .f64 _Z18monte_carlo_kernelPfddddddddm_param_3,
	.param .f64 _Z18monte_carlo_kernelPfddddddddm_param_4,
	.param .f64 _Z18monte_carlo_kernelPfddddddddm_param_5,
	.param .f64 _Z18monte_carlo_kernelPfddddddddm_param_6,
	.param .f64 _Z18monte_carlo_kernelPfddddddddm_param_7,
	.param .f64 _Z18monte_carlo_kernelPfddddddddm_param_8,
	.param .u64 _Z18monte_carlo_kernelPfddddddddm_param_9
)
{
	.local .align 8 .b8 	__local_depot0[48];
	.reg .b64 	%SP;
	.reg .b64 	%SPL;
	.reg .pred 	%p<73>;
	.reg .b32 	%r<1281>;
	.reg .b32 	%f<42>;
	.reg .b64 	%rd<29>;
	.reg .b64 	%fd<52>;

	mov.u64 	%SPL, __local_depot0;
	ld.param.f64 	%fd51, [_Z18monte_carlo_kernelPfddddddddm_param_2];
	ld.param.f64 	%fd13, [_Z18monte_carlo_kernelPfddddddddm_param_3];
	ld.param.f64 	%fd17, [_Z18monte_carlo_kernelPfddddddddm_param_6];
	ld.param.f64 	%fd16, [_Z18monte_carlo_kernelPfddddddddm_param_7];
	ld.param.u64 	%rd11, [_Z18monte_carlo_kernelPfddddddddm_param_9];
	mov.u32 	%r575, %tid.x;
	mov.u32 	%r576, %ntid.x;
	mov.u32 	%r577, %ctaid.x;
	mad.lo.s32 	%r1, %r576, %r577, %r575;
	cvt.rn.f64.u32 	%fd18, %r1;
	setp.le.f64 	%p1, %fd17, %fd18;
	@%p1 bra 	$L__BB0_125;
	add.u64 	%rd1, %SPL, 0;
	cvt.u64.u32 	%rd2, %r1;
	cvt.u32.u64 	%r578, %rd11;
	xor.b32  	%r579, %r578, -1429050551;
	mul.lo.s32 	%r580, %r579, 1099087573;
	{ .reg .b32 tmp; mov.b64 {tmp, %r581}, %rd11; }
	xor.b32  	%r582, %r581, -136515619;
	mul.lo.s32 	%r583, %r582, -1703105765;
	add.s32 	%r584, %r580, %r583;
	add.s32 	%r1271, %r584, 6615241;
	add.s32 	%r993, %r580, 123456789;
	st.local.v2.u32 	[%rd1], {%r1271, %r993};
	xor.b32  	%r992, %r580, 362436069;
	add.s32 	%r991, %r583, 521288629;
	st.local.v2.u32 	[%rd1+8], {%r992, %r991};
	xor.b32  	%r990, %r583, 88675123;
	add.s32 	%r989, %r580, 5783321;
	st.local.v2.u32 	[%rd1+16], {%r990, %r989};
	setp.eq.s32 	%p2, %r1, 0;
	@%p2 bra 	$L__BB0_116;
	mov.b32 	%r976, 0;
	mov.u64 	%rd28, %rd2;
$L__BB0_3:
	mov.u64 	%rd3, %rd28;
	and.b64  	%rd4, %rd3, 3;
	setp.eq.s64 	%p3, %rd4, 0;
	@%p3 bra 	$L__BB0_115;
	mul.wide.u32 	%rd13, %r976, 3200;
	mov.u64 	%rd14, precalc_xorwow_matrix;
	add.s64 	%rd5, %rd14, %rd13;
	mov.b32 	%r989, 0;
	mov.u32 	%r990, %r989;
	mov.u32 	%r991, %r989;
	mov.u32 	%r992, %r989;
	mov.u32 	%r993, %r989;
	mov.u32 	%r982, %r989;
$L__BB0_5:
	mul.wide.u32 	%rd15, %r982, 4;
	add.s64 	%rd16, %rd1, %rd15;
	ld.local.u32 	%r20, [%rd16+4];
	shl.b32 	%r21, %r982, 5;
	mov.b32 	%r988, 0;
$L__BB0_6:
	.pragma "nounroll";
	shr.u32 	%r588, %r20, %r988;
	and.b32  	%r589, %r588, 1;
	setp.eq.b32 	%p4, %r589, 1;
	not.pred 	%p5, %p4;
	add.s32 	%r590, %r21, %r988;
	mul.lo.s32 	%r591, %r590, 5;
	mul.wide.u32 	%rd17, %r591, 4;
	add.s64 	%rd6, %rd5, %rd17;
	@%p5 bra 	$L__BB0_8;
	ld.global.u32 	%r592, [%rd6];
	xor.b32  	%r993, %r993, %r592;
	ld.global.u32 	%r593, [%rd6+4];
	xor.b32  	%r992, %r992, %r593;
	ld.global.u32 	%r594, [%rd6+8];
	xor.b32  	%r991, %r991, %r594;
	ld.global.u32 	%r595, [%rd6+12];
	xor.b32  	%r990, %r990, %r595;
	ld.global.u32 	%r596, [%rd6+16];
	xor.b32  	%r989, %r989, %r596;
$L__BB0_8:
	and.b32  	%r598, %r588, 2;
	setp.eq.s32 	%p6, %r598, 0;
	@%p6 bra 	$L__BB0_10;
	ld.global.u32 	%r599, [%rd6+20];
	xor.b32  	%r993, %r993, %r599;
	ld.global.u32 	%r600, [%rd6+24];
	xor.b32  	%r992, %r992, %r600;
	ld.global.u32 	%r601, [%rd6+28];
	xor.b32  	%r991, %r991, %r601;
	ld.global.u32 	%r602, [%rd6+32];
	xor.b32  	%r990, %r990, %r602;
	ld.global.u32 	%r603, [%rd6+36];
	xor.b32  	%r989, %r989, %r603;
$L__BB0_10:
	and.b32  	%r605, %r588, 4;
	setp.eq.s32 	%p7, %r605, 0;
	@%p7 bra 	$L__BB0_12;
	ld.global.u32 	%r606, [%rd6+40];
	xor.b32  	%r993, %r993, %r606;
	ld.global.u32 	%r607, [%rd6+44];
	xor.b32  	%r992, %r992, %r607;
	ld.global.u32 	%r608, [%rd6+48];
	xor.b32  	%r991, %r991, %r608;
	ld.global.u32 	%r609, [%rd6+52];
	xor.b32  	%r990, %r990, %r609;
	ld.global.u32 	%r610, [%rd6+56];
	xor.b32  	%r989, %r989, %r610;
$L__BB0_12:
	and.b32  	%r612, %r588, 8;
	setp.eq.s32 	%p8, %r612, 0;
	@%p8 bra 	$L__BB0_14;
	ld.global.u32 	%r613, [%rd6+60];
	xor.b32  	%r993, %r993, %r613;
	ld.global.u32 	%r614, [%rd6+64];
	xor.b32  	%r992, %r992, %r614;
	ld.global.u32 	%r615, [%rd6+68];
	xor.b32  	%r991, %r991, %r615;
	ld.global.u32 	%r616, [%rd6+72];
	xor.b32  	%r990, %r990, %r616;
	ld.global.u32 	%r617, [%rd6+76];
	xor.b32  	%r989, %r989, %r617;
$L__BB0_14:
	and.b32  	%r619, %r588, 16;
	setp.eq.s32 	%p9, %r619, 0;
	@%p9 bra 	$L__BB0_16;
	ld.global.u32 	%r620, [%rd6+80];
	xor.b32  	%r993, %r993, %r620;
	ld.global.u32 	%r621, [%rd6+84];
	xor.b32  	%r992, %r992, %r621;
	ld.global.u32 	%r622, [%rd6+88];
	xor.b32  	%r991, %r991, %r622;
	ld.global.u32 	%r623, [%rd6+92];
	xor.b32  	%r990, %r990, %r623;
	ld.global.u32 	%r624, [%rd6+96];
	xor.b32  	%r989, %r989, %r624;
$L__BB0_16:
	and.b32  	%r626, %r588, 32;
	setp.eq.s32 	%p10, %r626, 0;
	@%p10 bra 	$L__BB0_18;
	ld.global.u32 	%r627, [%rd6+100];
	xor.b32  	%r993, %r993, %r627;
	ld.global.u32 	%r628, [%rd6+104];
	xor.b32  	%r992, %r992, %r628;
	ld.global.u32 	%r629, [%rd6+108];
	xor.b32  	%r991, %r991, %r629;
	ld.global.u32 	%r630, [%rd6+112];
	xor.b32  	%r990, %r990, %r630;
	ld.global.u32 	%r631, [%rd6+116];
	xor.b32  	%r989, %r989, %r631;
$L__BB0_18:
	and.b32  	%r633, %r588, 64;
	setp.eq.s32 	%p11, %r633, 0;
	@%p11 bra 	$L__BB0_20;
	ld.global.u32 	%r634, [%rd6+120];
	xor.b32  	%r993, %r993, %r634;
	ld.global.u32 	%r635, [%rd6+124];
	xor.b32  	%r992, %r992, %r635;
	ld.global.u32 	%r636, [%rd6+128];
	xor.b32  	%r991, %r991, %r636;
	ld.global.u32 	%r637, [%rd6+132];
	xor.b32  	%r990, %r990, %r637;
	ld.global.u32 	%r638, [%rd6+136];
	xor.b32  	%r989, %r989, %r638;
$L__BB0_20:
	and.b32  	%r640, %r588, 128;
	setp.eq.s32 	%p12, %r640, 0;
	@%p12 bra 	$L__BB0_22;
	ld.global.u32 	%r641, [%rd6+140];
	xor.b32  	%r993, %r993, %r641;
	ld.global.u32 	%r642, [%rd6+144];
	xor.b32  	%r992, %r992, %r642;
	ld.global.u32 	%r643, [%rd6+148];
	xor.b32  	%r991, %r991, %r643;
	ld.global.u32 	%r644, [%rd6+152];
	xor.b32  	%r990, %r990, %r644;
	ld.global.u32 	%r645, [%rd6+156];
	xor.b32  	%r989, %r989, %r645;
$L__BB0_22:
	and.b32  	%r647, %r588, 256;
	setp.eq.s32 	%p13, %r647, 0;
	@%p13 bra 	$L__BB0_24;
	ld.global.u32 	%r648, [%rd6+160];
	xor.b32  	%r993, %r993, %r648;
	ld.global.u32 	%r649, [%rd6+164];
	xor.b32  	%r992, %r992, %r649;
	ld.global.u32 	%r650, [%rd6+168];
	xor.b32  	%r991, %r991, %r650;
	ld.global.u32 	%r651, [%rd6+172];
	xor.b32  	%r990, %r990, %r651;
	ld.global.u32 	%r652, [%rd6+176];
	xor.b32  	%r989, %r989, %r652;
$L__BB0_24:
	and.b32  	%r654, %r588, 512;
	setp.eq.s32 	%p14, %r654, 0;
	@%p14 bra 	$L__BB0_26;
	ld.global.u32 	%r655, [%rd6+180];
	xor.b32  	%r993, %r993, %r655;
	ld.global.u32 	%r656, [%rd6+184];
	xor.b32  	%r992, %r992, %r656;
	ld.global.u32 	%r657, [%rd6+188];
	xor.b32  	%r991, %r991, %r657;
	ld.global.u32 	%r658, [%rd6+192];
	xor.b32  	%r990, %r990, %r658;
	ld.global.u32 	%r659, [%rd6+196];
	xor.b32  	%r989, %r989, %r659;
$L__BB0_26:
	and.b32  	%r661, %r588, 1024;
	setp.eq.s32 	%p15, %r661, 0;
	@%p15 bra 	$L__BB0_28;
	ld.global.u32 	%r662, [%rd6+200];
	xor.b32  	%r993, %r993, %r662;
	ld.global.u32 	%r663, [%rd6+204];
	xor.b32  	%r992, %r992, %r663;
	ld.global.u32 	%r664, [%rd6+208];
	xor.b32  	%r991, %r991, %r664;
	ld.global.u32 	%r665, [%rd6+212];
	xor.b32  	%r990, %r990, %r665;
	ld.global.u32 	%r666, [%rd6+216];
	xor.b32  	%r989, %r989, %r666;
$L__BB0_28:
	and.b32  	%r668, %r588, 2048;
	setp.eq.s32 	%p16, %r668, 0;
	@%p16 bra 	$L__BB0_30;
	ld.global.u32 	%r669, [%rd6+220];
	xor.b32  	%r993, %r993, %r669;
	ld.global.u32 	%r670, [%rd6+224];
	xor.b32  	%r992, %r992, %r670;
	ld.global.u32 	%r671, [%rd6+228];
	xor.b32  	%r991, %r991, %r671;
	ld.global.u32 	%r672, [%rd6+232];
	xor.b32  	%r990, %r990, %r672;
	ld.global.u32 	%r673, [%rd6+236];
	xor.b32  	%r989, %r989, %r673;
$L__BB0_30:
	and.b32  	%r675, %r588, 4096;
	setp.eq.s32 	%p17, %r675, 0;
	@%p17 bra 	$L__BB0_32;
	ld.global.u32 	%r676, [%rd6+240];
	xor.b32  	%r993, %r993, %r676;
	ld.global.u32 	%r677, [%rd6+244];
	xor.b32  	%r992, %r992, %r677;
	ld.global.u32 	%r678, [%rd6+248];
	xor.b32  	%r991, %r991, %r678;
	ld.global.u32 	%r679, [%rd6+252];
	xor.b32  	%r990, %r990, %r679;
	ld.global.u32 	%r680, [%rd6+256];
	xor.b32  	%r989, %r989, %r680;
$L__BB0_32:
	and.b32  	%r682, %r588, 8192;
	setp.eq.s32 	%p18, %r682, 0;
	@%p18 bra 	$L__BB0_34;
	ld.global.u32 	%r683, [%rd6+260];
	xor.b32  	%r993, %r993, %r683;
	ld.global.u32 	%r684, [%rd6+264];
	xor.b32  	%r992, %r992, %r684;
	ld.global.u32 	%r685, [%rd6+268];
	xor.b32  	%r991, %r991, %r685;
	ld.global.u32 	%r686, [%rd6+272];
	xor.b32  	%r990, %r990, %r686;
	ld.global.u32 	%r687, [%rd6+276];
	xor.b32  	%r989, %r989, %r687;
$L__BB0_34:
	and.b32  	%r689, %r588, 16384;
	setp.eq.s32 	%p19, %r689, 0;
	@%p19 bra 	$L__BB0_36;
	ld.global.u32 	%r690, [%rd6+280];
	xor.b32  	%r993, %r993, %r690;
	ld.global.u32 	%r691, [%rd6+284];
	xor.b32  	%r992, %r992, %r691;
	ld.global.u32 	%r692, [%rd6+288];
	xor.b32  	%r991, %r991, %r692;
	ld.global.u32 	%r693, [%rd6+292];
	xor.b32  	%r990, %r990, %r693;
	ld.global.u32 	%r694, [%rd6+296];
	xor.b32  	%r989, %r989, %r694;
$L__BB0_36:
	and.b32  	%r696, %r588, 32768;
	setp.eq.s32 	%p20, %r696, 0;
	@%p20 bra 	$L__BB0_38;
	ld.global.u32 	%r697, [%rd6+300];
	xor.b32  	%r993, %r993, %r697;
	ld.global.u32 	%r698, [%rd6+304];
	xor.b32  	%r992, %r992, %r698;
	ld.global.u32 	%r699, [%rd6+308];
	xor.b32  	%r991, %r991, %r699;
	ld.global.u32 	%r700, [%rd6+312];
	xor.b32  	%r990, %r990, %r700;
	ld.global.u32 	%r701, [%rd6+316];
	xor.b32  	%r989, %r989, %r701;
$L__BB0_38:
	add.s32 	%r988, %r988, 16;
	setp.ne.s32 	%p21, %r988, 32;
	@%p21 bra 	$L__BB0_6;
	mad.lo.s32 	%r702, %r982, -31, %r21;
	add.s32 	%r982, %r702, 1;
	setp.ne.s32 	%p22, %r982, 5;
	@%p22 bra 	$L__BB0_5;
	st.local.u32 	[%rd1+4], %r993;
	st.local.v2.u32 	[%rd1+8], {%r992, %r991};
	st.local.v2.u32 	[%rd1+16], {%r990, %r989};
	setp.eq.s64 	%p23, %rd4, 1;
	@%p23 bra 	$L__BB0_115;
	mov.b32 	%r989, 0;
	mov.u32 	%r990, %r989;
	mov.u32 	%r991, %r989;
	mov.u32 	%r992, %r989;
	mov.u32 	%r993, %r989;
	mov.u32 	%r1074, %r989;
$L__BB0_42:
	mul.wide.u32 	%rd18, %r1074, 4;
	add.s64 	%rd19, %rd1, %rd18;
	ld.local.u32 	%r196, [%rd19+4];
	shl.b32 	%r197, %r1074, 5;
	mov.b32 	%r1080, 0;
$L__BB0_43:
	.pragma "nounroll";
	shr.u32 	%r705, %r196, %r1080;
	and.b32  	%r706, %r705, 1;
	setp.eq.b32 	%p24, %r706, 1;
	not.pred 	%p25, %p24;
	add.s32 	%r707, %r197, %r1080;
	mul.lo.s32 	%r708, %r707, 5;
	mul.wide.u32 	%rd20, %r708, 4;
	add.s64 	%rd7, %rd5, %rd20;
	@%p25 bra 	$L__BB0_45;
	ld.global.u32 	%r709, [%rd7];
	xor.b32  	%r993, %r993, %r709;
	ld.global.u32 	%r710, [%rd7+4];
	xor.b32  	%r992, %r992, %r710;
	ld.global.u32 	%r711, [%rd7+8];
	xor.b32  	%r991, %r991, %r711;
	ld.global.u32 	%r712, [%rd7+12];
	xor.b32  	%r990, %r990, %r712;
	ld.global.u32 	%r713, [%rd7+16];
	xor.b32  	%r989, %r989, %r713;
$L__BB0_45:
	and.b32  	%r715, %r705, 2;
	setp.eq.s32 	%p26, %r715, 0;
	@%p26 bra 	$L__BB0_47;
	ld.global.u32 	%r716, [%rd7+20];
	xor.b32  	%r993, %r993, %r716;
	ld.global.u32 	%r717, [%rd7+24];
	xor.b32  	%r992, %r992, %r717;
	ld.global.u32 	%r718, [%rd7+28];
	xor.b32  	%r991, %r991, %r718;
	ld.global.u32 	%r719, [%rd7+32];
	xor.b32  	%r990, %r990, %r719;
	ld.global.u32 	%r720, [%rd7+36];
	xor.b32  	%r989, %r989, %r720;
$L__BB0_47:
	and.b32  	%r722, %r705, 4;
	setp.eq.s32 	%p27, %r722, 0;
	@%p27 bra 	$L__BB0_49;
	ld.global.u32 	%r723, [%rd7+40];
	xor.b32  	%r993, %r993, %r723;
	ld.global.u32 	%r724, [%rd7+44];
	xor.b32  	%r992, %r992, %r724;
	ld.global.u32 	%r725, [%rd7+48];
	xor.b32  	%r991, %r991, %r725;
	ld.global.u32 	%r726, [%rd7+52];
	xor.b32  	%r990, %r990, %r726;
	ld.global.u32 	%r727, [%rd7+56];
	xor.b32  	%r989, %r989, %r727;
$L__BB0_49:
	and.b32  	%r729, %r705, 8;
	setp.eq.s32 	%p28, %r729, 0;
	@%p28 bra 	$L__BB0_51;
	ld.global.u32 	%r730, [%rd7+60];
	xor.b32  	%r993, %r993, %r730;
	ld.global.u32 	%r731, [%rd7+64];
	xor.b32  	%r992, %r992, %r731;
	ld.global.u32 	%r732, [%rd7+68];
	xor.b32  	%r991, %r991, %r732;
	ld.global.u32 	%r733, [%rd7+72];
	xor.b32  	%r990, %r990, %r733;
	ld.global.u32 	%r734, [%rd7+76];
	xor.b32  	%r989, %r989, %r734;
$L__BB0_51:
	and.b32  	%r736, %r705, 16;
	setp.eq.s32 	%p29, %r736, 0;
	@%p29 bra 	$L__BB0_53;
	ld.global.u32 	%r737, [%rd7+80];
	xor.b32  	%r993, %r993, %r737;
	ld.global.u32 	%r738, [%rd7+84];
	xor.b32  	%r992, %r992, %r738;
	ld.global.u32 	%r739, [%rd7+88];
	xor.b32  	%r991, %r991, %r739;
	ld.global.u32 	%r740, [%rd7+92];
	xor.b32  	%r990, %r990, %r740;
	ld.global.u32 	%r741, [%rd7+96];
	xor.b32  	%r989, %r989, %r741;
$L__BB0_53:
	and.b32  	%r743, %r705, 32;
	setp.eq.s32 	%p30, %r743, 0;
	@%p30 bra 	$L__BB0_55;
	ld.global.u32 	%r744, [%rd7+100];
	xor.b32  	%r993, %r993, %r744;
	ld.global.u32 	%r745, [%rd7+104];
	xor.b32  	%r992, %r992, %r745;
	ld.global.u32 	%r746, [%rd7+108];
	xor.b32  	%r991, %r991, %r746;
	ld.global.u32 	%r747, [%rd7+112];
	xor.b32  	%r990, %r990, %r747;
	ld.global.u32 	%r748, [%rd7+116];
	xor.b32  	%r989, %r989, %r748;
$L__BB0_55:
	and.b32  	%r750, %r705, 64;
	setp.eq.s32 	%p31, %r750, 0;
	@%p31 bra 	$L__BB0_57;
	ld.global.u32 	%r751, [%rd7+120];
	xor.b32  	%r993, %r993, %r751;
	ld.global.u32 	%r752, [%rd7+124];
	xor.b32  	%r992, %r992, %r752;
	ld.global.u32 	%r753, [%rd7+128];
	xor.b32  	%r991, %r991, %r753;
	ld.global.u32 	%r754, [%rd7+132];
	xor.b32  	%r990, %r990, %r754;
	ld.global.u32 	%r755, [%rd7+136];
	xor.b32  	%r989, %r989, %r755;
$L__BB0_57:
	and.b32  	%r757, %r705, 128;
	setp.eq.s32 	%p32, %r757, 0;
	@%p32 bra 	$L__BB0_59;
	ld.global.u32 	%r758, [%rd7+140];
	xor.b32  	%r993, %r993, %r758;
	ld.global.u32 	%r759, [%rd7+144];
	xor.b32  	%r992, %r992, %r759;
	ld.global.u32 	%r760, [%rd7+148];
	xor.b32  	%r991, %r991, %r760;
	ld.global.u32 	%r761, [%rd7+152];
	xor.b32  	%r990, %r990, %r761;
	ld.global.u32 	%r762, [%rd7+156];
	xor.b32  	%r989, %r989, %r762;
$L__BB0_59:
	and.b32  	%r764, %r705, 256;
	setp.eq.s32 	%p33, %r764, 0;
	@%p33 bra 	$L__BB0_61;
	ld.global.u32 	%r765, [%rd7+160];
	xor.b32  	%r993, %r993, %r765;
	ld.global.u32 	%r766, [%rd7+164];
	xor.b32  	%r992, %r992, %r766;
	ld.global.u32 	%r767, [%rd7+168];
	xor.b32  	%r991, %r991, %r767;
	ld.global.u32 	%r768, [%rd7+172];
	xor.b32  	%r990, %r990, %r768;
	ld.global.u32 	%r769, [%rd7+176];
	xor.b32  	%r989, %r989, %r769;
$L__BB0_61:
	and.b32  	%r771, %r705, 512;
	setp.eq.s32 	%p34, %r771, 0;
	@%p34 bra 	$L__BB0_63;
	ld.global.u32 	%r772, [%rd7+180];
	xor.b32  	%r993, %r993, %r772;
	ld.global.u32 	%r773, [%rd7+184];
	xor.b32  	%r992, %r992, %r773;
	ld.global.u32 	%r774, [%rd7+188];
	xor.b32  	%r991, %r991, %r774;
	ld.global.u32 	%r775, [%rd7+192];
	xor.b32  	%r990, %r990, %r775;
	ld.global.u32 	%r776, [%rd7+196];
	xor.b32  	%r989, %r989, %r776;
$L__BB0_63:
	and.b32  	%r778, %r705, 1024;
	setp.eq.s32 	%p35, %r778, 0;
	@%p35 bra 	$L__BB0_65;
	ld.global.u32 	%r779, [%rd7+200];
	xor.b32  	%r993, %r993, %r779;
	ld.global.u32 	%r780, [%rd7+204];
	xor.b32  	%r992, %r992, %r780;
	ld.global.u32 	%r781, [%rd7+208];
	xor.b32  	%r991, %r991, %r781;
	ld.global.u32 	%r782, [%rd7+212];
	xor.b32  	%r990, %r990, %r782;
	ld.global.u32 	%r783, [%rd7+216];
	xor.b32  	%r989, %r989, %r783;
$L__BB0_65:
	and.b32  	%r785, %r705, 2048;
	setp.eq.s32 	%p36, %r785, 0;
	@%p36 bra 	$L__BB0_67;
	ld.global.u32 	%r786, [%rd7+220];
	xor.b32  	%r993, %r993, %r786;
	ld.global.u32 	%r787, [%rd7+224];
	xor.b32  	%r992, %r992, %r787;
	ld.global.u32 	%r788, [%rd7+228];
	xor.b32  	%r991, %r991, %r788;
	ld.global.u32 	%r789, [%rd7+232];
	xor.b32  	%r990, %r990, %r789;
	ld.global.u32 	%r790, [%rd7+236];
	xor.b32  	%r989, %r989, %r790;
$L__BB0_67:
	and.b32  	%r792, %r705, 4096;
	setp.eq.s32 	%p37, %r792, 0;
	@%p37 bra 	$L__BB0_69;
	ld.global.u32 	%r793, [%rd7+240];
	xor.b32  	%r993, %r993, %r793;
	ld.global.u32 	%r794, [%rd7+244];
	xor.b32  	%r992, %r992, %r794;
	ld.global.u32 	%r795, [%rd7+248];
	xor.b32  	%r991, %r991, %r795;
	ld.global.u32 	%r796, [%rd7+252];
	xor.b32  	%r990, %r990, %r796;
	ld.global.u32 	%r797, [%rd7+256];
	xor.b32  	%r989, %r989, %r797;
$L__BB0_69:
	and.b32  	%r799, %r705, 8192;
	setp.eq.s32 	%p38, %r799, 0;
	@%p38 bra 	$L__BB0_71;
	ld.global.u32 	%r800, [%rd7+260];
	xor.b32  	%r993, %r993, %r800;
	ld.global.u32 	%r801, [%rd7+264];
	xor.b32  	%r992, %r992, %r801;
	ld.global.u32 	%r802, [%rd7+268];
	xor.b32  	%r991, %r991, %r802;
	ld.global.u32 	%r803, [%rd7+272];
	xor.b32  	%r990, %r990, %r803;
	ld.global.u32 	%r804, [%rd7+276];
	xor.b32  	%r989, %r989, %r804;
$L__BB0_71:
	and.b32  	%r806, %r705, 16384;
	setp.eq.s32 	%p39, %r806, 0;
	@%p39 bra 	$L__BB0_73;
	ld.global.u32 	%r807, [%rd7+280];
	xor.b32  	%r993, %r993, %r807;
	ld.global.u32 	%r808, [%rd7+284];
	xor.b32  	%r992, %r992, %r808;
	ld.global.u32 	%r809, [%rd7+288];
	xor.b32  	%r991, %r991, %r809;
	ld.global.u32 	%r810, [%rd7+292];
	xor.b32  	%r990, %r990, %r810;
	ld.global.u32 	%r811, [%rd7+296];
	xor.b32  	%r989, %r989, %r811;
$L__BB0_73:
	and.b32  	%r813, %r705, 32768;
	setp.eq.s32 	%p40, %r813, 0;
	@%p40 bra 	$L__BB0_75;
	ld.global.u32 	%r814, [%rd7+300];
	xor.b32  	%r993, %r993, %r814;
	ld.global.u32 	%r815, [%rd7+304];
	xor.b32  	%r992, %r992, %r815;
	ld.global.u32 	%r816, [%rd7+308];
	xor.b32  	%r991, %r991, %r816;
	ld.global.u32 	%r817, [%rd7+312];
	xor.b32  	%r990, %r990, %r817;
	ld.global.u32 	%r818, [%rd7+316];
	xor.b32  	%r989, %r989, %r818;
$L__BB0_75:
	add.s32 	%r1080, %r1080, 16;
	setp.ne.s32 	%p41, %r1080, 32;
	@%p41 bra 	$L__BB0_43;
	mad.lo.s32 	%r819, %r1074, -31, %r197;
	add.s32 	%r1074, %r819, 1;
	setp.ne.s32 	%p42, %r1074, 5;
	@%p42 bra 	$L__BB0_42;
	st.local.u32 	[%rd1+4], %r993;
	st.local.v2.u32 	[%rd1+8], {%r992, %r991};
	st.local.v2.u32 	[%rd1+16], {%r990, %r989};
	setp.ne.s64 	%p43, %rd4, 3;
	@%p43 bra 	$L__BB0_115;
	mov.b32 	%r989, 0;
	mov.u32 	%r990, %r989;
	mov.u32 	%r991, %r989;
	mov.u32 	%r992, %r989;
	mov.u32 	%r993, %r989;
	mov.u32 	%r1166, %r989;
$L__BB0_79:
	mul.wide.u32 	%rd21, %r1166, 4;
	add.s64 	%rd22, %rd1, %rd21;
	ld.local.u32 	%r372, [%rd22+4];
	shl.b32 	%r373, %r1166, 5;
	mov.b32 	%r1172, 0;
$L__BB0_80:
	.pragma "nounroll";
	shr.u32 	%r822, %r372, %r1172;
	and.b32  	%r823, %r822, 1;
	setp.eq.b32 	%p44, %r823, 1;
	not.pred 	%p45, %p44;
	add.s32 	%r824, %r373, %r1172;
	mul.lo.s32 	%r825, %r824, 5;
	mul.wide.u32 	%rd23, %r825, 4;
	add.s64 	%rd8, %rd5, %rd23;
	@%p45 bra 	$L__BB0_82;
	ld.global.u32 	%r826, [%rd8];
	xor.b32  	%r993, %r993, %r826;
	ld.global.u32 	%r827, [%rd8+4];
	xor.b32  	%r992, %r992, %r827;
	ld.global.u32 	%r828, [%rd8+8];
	xor.b32  	%r991, %r991, %r828;
	ld.global.u32 	%r829, [%rd8+12];
	xor.b32  	%r990, %r990, %r829;
	ld.global.u32 	%r830, [%rd8+16];
	xor.b32  	%r989, %r989, %r830;
$L__BB0_82:
	and.b32  	%r832, %r822, 2;
	setp.eq.s32 	%p46, %r832, 0;
	@%p46 bra 	$L__BB0_84;
	ld.global.u32 	%r833, [%rd8+20];
	xor.b32  	%r993, %r993, %r833;
	ld.global.u32 	%r834, [%rd8+24];
	xor.b32  	%r992, %r992, %r834;
	ld.global.u32 	%r835, [%rd8+28];
	xor.b32  	%r991, %r991, %r835;
	ld.global.u32 	%r836, [%rd8+32];
	xor.b32  	%r990, %r990, %r836;
	ld.global.u32 	%r837, [%rd8+36];
	xor.b32  	%r989, %r989, %r837;
$L__BB0_84:
	and.b32  	%r839, %r822, 4;
	setp.eq.s32 	%p47, %r839, 0;
	@%p47 bra 	$L__BB0_86;
	ld.global.u32 	%r840, [%rd8+40];
	xor.b32  	%r993, %r993, %r840;
	ld.global.u32 	%r841, [%rd8+44];
	xor.b32  	%r992, %r992, %r841;
	ld.global.u32 	%r842, [%rd8+48];
	xor.b32  	%r991, %r991, %r842;
	ld.global.u32 	%r843, [%rd8+52];
	xor.b32  	%r990, %r990, %r843;
	ld.global.u32 	%r844, [%rd8+56];
	xor.b32  	%r989, %r989, %r844;
$L__BB0_86:
	and.b32  	%r846, %r822, 8;
	setp.eq.s32 	%p48, %r846, 0;
	@%p48 bra 	$L__BB0_88;
	ld.global.u32 	%r847, [%rd8+60];
	xor.b32  	%r993, %r993, %r847;
	ld.global.u32 	%r848, [%rd8+64];
	xor.b32  	%r992, %r992, %r848;
	ld.global.u32 	%r849, [%rd8+68];
	xor.b32  	%r991, %r991, %r849;
	ld.global.u32 	%r850, [%rd8+72];
	xor.b32  	%r990, %r990, %r850;
	ld.global.u32 	%r851, [%rd8+76];
	xor.b32  	%r989, %r989, %r851;
$L__BB0_88:
	and.b32  	%r853, %r822, 16;
	setp.eq.s32 	%p49, %r853, 0;
	@%p49 bra 	$L__BB0_90;
	ld.global.u32 	%r854, [%rd8+80];
	xor.b32  	%r993, %r993, %r854;
	ld.global.u32 	%r855, [%rd8+84];
	xor.b32  	%r992, %r992, %r855;
	ld.global.u32 	%r856, [%rd8+88];
	xor.b32  	%r991, %r991, %r856;
	ld.global.u32 	%r857, [%rd8+92];
	xor.b32  	%r990, %r990, %r857;
	ld.global.u32 	%r858, [%rd8+96];
	xor.b32  	%r989, %r989, %r858;
$L__BB0_90:
	and.b32  	%r860, %r822, 32;
	setp.eq.s32 	%p50, %r860, 0;
	@%p50 bra 	$L__BB0_92;
	ld.global.u32 	%r861, [%rd8+100];
	xor.b32  	%r993, %r993, %r861;
	ld.global.u32 	%r862, [%rd8+104];
	xor.b32  	%r992, %r992, %r862;
	ld.global.u32 	%r863, [%rd8+108];
	xor.b32  	%r991, %r991, %r863;
	ld.global.u32 	%r864, [%rd8+112];
	xor.b32  	%r990, %r990, %r864;
	ld.global.u32 	%r865, [%rd8+116];
	xor.b32  	%r989, %r989, %r865;
$L__BB0_92:
	and.b32  	%r867, %r822, 64;
	setp.eq.s32 	%p51, %r867, 0;
	@%p51 bra 	$L__BB0_94;
	ld.global.u32 	%r868, [%rd8+120];
	xor.b32  	%r993, %r993, %r868;
	ld.global.u32 	%r869, [%rd8+124];
	xor.b32  	%r992, %r992, %r869;
	ld.global.u32 	%r870, [%rd8+128];
	xor.b32  	%r991, %r991, %r870;
	ld.global.u32 	%r871, [%rd8+132];
	xor.b32  	%r990, %r990, %r871;
	ld.global.u32 	%r872, [%rd8+136];
	xor.b32  	%r989, %r989, %r872;
$L__BB0_94:
	and.b32  	%r874, %r822, 128;
	setp.eq.s32 	%p52, %r874, 0;
	@%p52 bra 	$L__BB0_96;
	ld.global.u32 	%r875, [%rd8+140];
	xor.b32  	%r993, %r993, %r875;
	ld.global.u32 	%r876, [%rd8+144];
	xor.b32  	%r992, %r992, %r876;
	ld.global.u32 	%r877, [%rd8+148];
	xor.b32  	%r991, %r991, %r877;
	ld.global.u32 	%r878, [%rd8+152];
	xor.b32  	%r990, %r990, %r878;
	ld.global.u32 	%r879, [%rd8+156];
	xor.b32  	%r989, %r989, %r879;
$L__BB0_96:
	and.b32  	%r881, %r822, 256;
	setp.eq.s32 	%p53, %r881, 0;
	@%p53 bra 	$L__BB0_98;
	ld.global.u32 	%r882, [%rd8+160];
	xor.b32  	%r993, %r993, %r882;
	ld.global.u32 	%r883, [%rd8+164];
	xor.b32  	%r992, %r992, %r883;
	ld.global.u32 	%r884, [%rd8+168];
	xor.b32  	%r991, %r991, %r884;
	ld.global.u32 	%r885, [%rd8+172];
	xor.b32  	%r990, %r990, %r885;
	ld.global.u32 	%r886, [%rd8+176];
	xor.b32  	%r989, %r989, %r886;
$L__BB0_98:
	and.b32  	%r888, %r822, 512;
	setp.eq.s32 	%p54, %r888, 0;
	@%p54 bra 	$L__BB0_100;
	ld.global.u32 	%r889, [%rd8+180];
	xor.b32  	%r993, %r993, %r889;
	ld.global.u32 	%r890, [%rd8+184];
	xor.b32  	%r992, %r992, %r890;
	ld.global.u32 	%r891, [%rd8+188];
	xor.b32  	%r991, %r991, %r891;
	ld.global.u32 	%r892, [%rd8+192];
	xor.b32  	%r990, %r990, %r892;
	ld.global.u32 	%r893, [%rd8+196];
	xor.b32  	%r989, %r989, %r893;
$L__BB0_100:
	and.b32  	%r895, %r822, 1024;
	setp.eq.s32 	%p55, %r895, 0;
	@%p55 bra 	$L__BB0_102;
	ld.global.u32 	%r896, [%rd8+200];
	xor.b32  	%r993, %r993, %r896;
	ld.global.u32 	%r897, [%rd8+204];
	xor.b32  	%r992, %r992, %r897;
	ld.global.u32 	%r898, [%rd8+208];
	xor.b32  	%r991, %r991, %r898;
	ld.global.u32 	%r899, [%rd8+212];
	xor.b32  	%r990, %r990, %r899;
	ld.global.u32 	%r900, [%rd8+216];
	xor.b32  	%r989, %r989, %r900;
$L__BB0_102:
	and.b32  	%r902, %r822, 2048;
	setp.eq.s32 	%p56, %r902, 0;
	@%p56 bra 	$L__BB0_104;
	ld.global.u32 	%r903, [%rd8+220];
	xor.b32  	%r993, %r993, %r903;
	ld.global.u32 	%r904, [%rd8+224];
	xor.b32  	%r992, %r992, %r904;
	ld.global.u32 	%r905, [%rd8+228];
	xor.b32  	%r991, %r991, %r905;
	ld.global.u32 	%r906, [%rd8+232];
	xor.b32  	%r990, %r990, %r906;
	ld.global.u32 	%r907, [%rd8+236];
	xor.b32  	%r989, %r989, %r907;
$L__BB0_104:
	and.b32  	%r909, %r822, 4096;
	setp.eq.s32 	%p57, %r909, 0;
	@%p57 bra 	$L__BB0_106;
	ld.global.u32 	%r910, [%rd8+240];
	xor.b32  	%r993, %r993, %r910;
	ld.global.u32 	%r911, [%rd8+244];
	xor.b32  	%r992, %r992, %r911;
	ld.global.u32 	%r912, [%rd8+248];
	xor.b32  	%r991, %r991, %r912;
	ld.global.u32 	%r913, [%rd8+252];
	xor.b32  	%r990, %r990, %r913;
	ld.global.u32 	%r914, [%rd8+256];
	xor.b32  	%r989, %r989, %r914;
$L__BB0_106:
	and.b32  	%r916, %r822, 8192;
	setp.eq.s32 	%p58, %r916, 0;
	@%p58 bra 	$L__BB0_108;
	ld.global.u32 	%r917, [%rd8+260];
	xor.b32  	%r993, %r993, %r917;
	ld.global.u32 	%r918, [%rd8+264];
	xor.b32  	%r992, %r992, %r918;
	ld.global.u32 	%r919, [%rd8+268];
	xor.b32  	%r991, %r991, %r919;
	ld.global.u32 	%r920, [%rd8+272];
	xor.b32  	%r990, %r990, %r920;
	ld.global.u32 	%r921, [%rd8+276];
	xor.b32  	%r989, %r989, %r921;
$L__BB0_108:
	and.b32  	%r923, %r822, 16384;
	setp.eq.s32 	%p59, %r923, 0;
	@%p59 bra 	$L__BB0_110;
	ld.global.u32 	%r924, [%rd8+280];
	xor.b32  	%r993, %r993, %r924;
	ld.global.u32 	%r925, [%rd8+284];
	xor.b32  	%r992, %r992, %r925;
	ld.global.u32 	%r926, [%rd8+288];
	xor.b32  	%r991, %r991, %r926;
	ld.global.u32 	%r927, [%rd8+292];
	xor.b32  	%r990, %r990, %r927;
	ld.global.u32 	%r928, [%rd8+296];
	xor.b32  	%r989, %r989, %r928;
$L__BB0_110:
	and.b32  	%r930, %r822, 32768;
	setp.eq.s32 	%p60, %r930, 0;
	@%p60 bra 	$L__BB0_112;
	ld.global.u32 	%r931, [%rd8+300];
	xor.b32  	%r993, %r993, %r931;
	ld.global.u32 	%r932, [%rd8+304];
	xor.b32  	%r992, %r992, %r932;
	ld.global.u32 	%r933, [%rd8+308];
	xor.b32  	%r991, %r991, %r933;
	ld.global.u32 	%r934, [%rd8+312];
	xor.b32  	%r990, %r990, %r934;
	ld.global.u32 	%r935, [%rd8+316];
	xor.b32  	%r989, %r989, %r935;
$L__BB0_112:
	add.s32 	%r1172, %r1172, 16;
	setp.ne.s32 	%p61, %r1172, 32;
	@%p61 bra 	$L__BB0_80;
	mad.lo.s32 	%r936, %r1166, -31, %r373;
	add.s32 	%r1166, %r936, 1;
	setp.ne.s32 	%p62, %r1166, 5;
	@%p62 bra 	$L__BB0_79;
	st.local.u32 	[%rd1+4], %r993;
	st.local.v2.u32 	[%rd1+8], {%r992, %r991};
	st.local.v2.u32 	[%rd1+16], {%r990, %r989};
$L__BB0_115:
	shr.u64 	%rd28, %rd3, 2;
	add.s32 	%r976, %r976, 1;
	setp.gt.u64 	%p63, %rd3, 3;
	@%p63 bra 	$L__BB0_3;
$L__BB0_116:
	setp.leu.f64 	%p64, %fd16, 0d0000000000000000;
	@%p64 bra 	$L__BB0_124;
	ld.param.f64 	%fd48, [_Z18monte_carlo_kernelPfddddddddm_param_5];
	ld.param.f64 	%fd47, [_Z18monte_carlo_kernelPfddddddddm_param_4];
	div.rn.f64 	%fd19, %fd13, %fd16;
	mul.f64 	%fd20, %fd48, 0dBFE0000000000000;
	fma.rn.f64 	%fd21, %fd48, %fd20, %fd47;
	mul.f64 	%fd1, %fd21, %fd19;
	sqrt.rn.f64 	%fd22, %fd19;
	mul.f64 	%fd2, %fd48, %fd22;
	mov.b32 	%r1269, 0;
	mov.f32 	%f40, 0f00000000;
	mov.u32 	%r1270, %r1269;
$L__BB0_118:
	setp.eq.s32 	%p65, %r1269, 1;
	mov.b32 	%r1269, 0;
	mov.f32 	%f41, %f40;
	@%p65 bra 	$L__BB0_120;
	shr.u32 	%r940, %r993, 2;
	xor.b32  	%r941, %r940, %r993;
	shl.b32 	%r942, %r989, 4;
	shl.b32 	%r943, %r941, 1;
	xor.b32  	%r944, %r943, %r942;
	xor.b32  	%r945, %r944, %r941;
	xor.b32  	%r1279, %r945, %r989;
	add.s32 	%r946, %r1271, %r1279;
	add.s32 	%r947, %r946, 362437;
	shr.u32 	%r948, %r992, 2;
	xor.b32  	%r949, %r948, %r992;
	shl.b32 	%r950, %r1279, 4;
	shl.b32 	%r951, %r949, 1;
	xor.b32  	%r952, %r951, %r950;
	xor.b32  	%r953, %r952, %r949;
	xor.b32  	%r1280, %r953, %r1279;
	add.s32 	%r1271, %r1271, 724874;
	add.s32 	%r954, %r1280, %r1271;
	cvt.rn.f32.u32 	%f8, %r947;
	fma.rn.f32 	%f9, %f8, 0f2F800000, 0f2F000000;
	cvt.rn.f32.u32 	%f10, %r954;
	fma.rn.f32 	%f11, %f10, 0f30C90FDB, 0f30490FDB;
	setp.lt.f32 	%p66, %f9, 0f00800000;
	mul.f32 	%f12, %f9, 0f4B000000;
	selp.f32 	%f13, %f12, %f9, %p66;
	selp.f32 	%f14, 0fC1B80000, 0f00000000, %p66;
	mov.b32 	%r955, %f13;
	add.s32 	%r956, %r955, -1059760811;
	and.b32  	%r957, %r956, -8388608;
	sub.s32 	%r958, %r955, %r957;
	mov.b32 	%f15, %r958;
	cvt.rn.f32.s32 	%f16, %r957;
	fma.rn.f32 	%f17, %f16, 0f34000000, %f14;
	add.f32 	%f18, %f15, 0fBF800000;
	fma.rn.f32 	%f19, %f18, 0fBE055027, 0f3E1039F6;
	fma.rn.f32 	%f20, %f19, %f18, 0fBDF8CDCC;
	fma.rn.f32 	%f21, %f20, %f18, 0f3E0F2955;
	fma.rn.f32 	%f22, %f21, %f18, 0fBE2AD8B9;
	fma.rn.f32 	%f23, %f22, %f18, 0f3E4CED0B;
	fma.rn.f32 	%f24, %f23, %f18, 0fBE7FFF22;
	fma.rn.f32 	%f25, %f24, %f18, 0f3EAAAA78;
	fma.rn.f32 	%f26, %f25, %f18, 0fBF000000;
	mul.f32 	%f27, %f18, %f26;
	fma.rn.f32 	%f28, %f27, %f18, %f18;
	fma.rn.f32 	%f29, %f17, 0f3F317218, %f28;
	setp.gt.u32 	%p67, %r955, 2139095039;
	fma.rn.f32 	%f30, %f13, 0f7F800000, 0f7F800000;
	selp.f32 	%f31, %f30, %f29, %p67;
	setp.eq.f32 	%p68, %f13, 0f00000000;
	mul.f32 	%f32, %f31, 0fC0000000;
	selp.f32 	%f33, 0f7F800000, %f32, %p68;
	sqrt.rn.f32 	%f34, %f33;
	sin.approx.f32 	%f35, %f11;
	cos.approx.f32 	%f36, %f11;
	mul.f32 	%f41, %f34, %f35;
	mul.f32 	%f40, %f34, %f36;
	mov.b32 	%r1269, 1;
	mov.u32 	%r992, %r990;
	mov.u32 	%r993, %r991;
	mov.u32 	%r991, %r989;
	mov.u32 	%r990, %r1279;
	mov.u32 	%r989, %r1280;
$L__BB0_120:
	cvt.f64.f32 	%fd23, %f41;
	fma.rn.f64 	%fd4, %fd2, %fd23, %fd1;
	fma.rn.f64 	%fd24, %fd4, 0d3FF71547652B82FE, 0d4338000000000000;
	{
	.reg .b32 %temp; 
	mov.b64 	{%r571, %temp}, %fd24;
	}
	mov.f64 	%fd25, 0dC338000000000000;
	add.rn.f64 	%fd26, %fd24, %fd25;
	fma.rn.f64 	%fd27, %fd26, 0dBFE62E42FEFA39EF, %fd4;
	fma.rn.f64 	%fd28, %fd26, 0dBC7ABC9E3B39803F, %fd27;
	fma.rn.f64 	%fd29, %fd28, 0d3E5ADE1569CE2BDF, 0d3E928AF3FCA213EA;
	fma.rn.f64 	%fd30, %fd29, %fd28, 0d3EC71DEE62401315;
	fma.rn.f64 	%fd31, %fd30, %fd28, 0d3EFA01997C89EB71;
	fma.rn.f64 	%fd32, %fd31, %fd28, 0d3F2A01A014761F65;
	fma.rn.f64 	%fd33, %fd32, %fd28, 0d3F56C16C1852B7AF;
	fma.rn.f64 	%fd34, %fd33, %fd28, 0d3F81111111122322;
	fma.rn.f64 	%fd35, %fd34, %fd28, 0d3FA55555555502A1;
	fma.rn.f64 	%fd36, %fd35, %fd28, 0d3FC5555555555511;
	fma.rn.f64 	%fd37, %fd36, %fd28, 0d3FE000000000000B;
	fma.rn.f64 	%fd38, %fd37, %fd28, 0d3FF0000000000000;
	fma.rn.f64 	%fd39, %fd38, %fd28, 0d3FF0000000000000;
	{
	.reg .b32 %temp; 
	mov.b64 	{%r572, %temp}, %fd39;
	}
	{
	.reg .b32 %temp; 
	mov.b64 	{%temp, %r573}, %fd39;
	}
	shl.b32 	%r959, %r571, 20;
	add.s32 	%r960, %r959, %r573;
	mov.b64 	%fd50, {%r572, %r960};
	{
	.reg .b32 %temp; 
	mov.b64 	{%temp, %r961}, %fd4;
	}
	mov.b32 	%f37, %r961;
	abs.f32 	%f6, %f37;
	setp.lt.f32 	%p69, %f6, 0f4086232B;
	@%p69 bra 	$L__BB0_123;
	setp.lt.f64 	%p70, %fd4, 0d0000000000000000;
	add.f64 	%fd40, %fd4, 0d7FF0000000000000;
	selp.f64 	%fd50, 0d0000000000000000, %fd40, %p70;
	setp.geu.f32 	%p71, %f6, 0f40874800;
	@%p71 bra 	$L__BB0_123;
	shr.u32 	%r962, %r571, 31;
	add.s32 	%r963, %r571, %r962;
	shr.s32 	%r964, %r963, 1;
	shl.b32 	%r965, %r964, 20;
	add.s32 	%r966, %r573, %r965;
	mov.b64 	%fd41, {%r572, %r966};
	sub.s32 	%r967, %r571, %r964;
	shl.b32 	%r968, %r967, 20;
	add.s32 	%r969, %r968, 1072693248;
	mov.b32 	%r970, 0;
	mov.b64 	%fd42, {%r970, %r969};
	mul.f64 	%fd50, %fd42, %fd41;
$L__BB0_123:
	mul.f64 	%fd51, %fd51, %fd50;
	add.s32 	%r1270, %r1270, 1;
	cvt.rn.f64.u32 	%fd43, %r1270;
	setp.gt.f64 	%p72, %fd16, %fd43;
	@%p72 bra 	$L__BB0_118;
$L__BB0_124:
	ld.param.f64 	%fd46, [_Z18monte_carlo_kernelPfddddddddm_param_1];
	ld.param.u64 	%rd27, [_Z18monte_carlo_kernelPfddddddddm_param_0];
	sub.f64 	%fd44, %fd51, %fd46;
	max.f64 	%fd45, %fd44, 0d0000000000000000;
	cvt.rn.f32.f64 	%f38, %fd45;
	cvta.to.global.u64 	%rd24, %rd27;
	shl.b64 	%rd25, %rd2, 2;
	add.s64 	%rd26, %rd24, %rd25;
	st.global.f32 	[%rd26], %f38;
$L__BB0_125:
	ret;

}


// ===== COMPILED SASS (sm_100) =====

	.target	sm_100

	.elftype	@"ET_EXEC"


//--------------------- .note.nv.tkinfo           --------------------------
	.section	.note.nv.tkinfo,"",@"SHT_NOTE"
	.sectionflags	@"SHF_NOTE_NV_TKINFO"
	.tkinfo
        /*0018*/ 	.word	0x00000002
        /*0030*/ 	.string	""
        /*0030*/ 	.string	"ptxas"
        /*0030*/ 	.string	"Cuda compilation tools, release 13.0, V13.0.88"
        /*0030*/ 	.string	"Build cuda_13.0.r13.0/compiler.36424714_0"
        /*0030*/ 	.string	"-arch sm_100 -m 64 "



//--------------------- .note.nv.cuinfo           --------------------------
	.section	.note.nv.cuinfo,"",@"SHT_NOTE"
	.sectionflags	@"SHF_NOTE_NV_CUINFO"
        /*0018*/ 	.short	0x0002
        /*001a*/ 	.short	0x0064
        /*001c*/ 	.short	0x0082
	.zero		2


//--------------------- .nv.info                  --------------------------
	.section	.nv.info,"",@"SHT_CUDA_INFO"
	.align	4


	//----- nvinfo : EIATTR_REGCOUNT
	.align		4
        /*0000*/ 	.byte	0x04, 0x2f
        /*0002*/ 	.short	(.L_10 - .L_9)
	.align		4
.L_9:
        /*0004*/ 	.word	index@(_Z18monte_carlo_kernelPfddddddddm)
        /*0008*/ 	.word	0x0000001f


	//----- nvinfo : EIATTR_FRAME_SIZE
	.align		4
.L_10:
        /*000c*/ 	.byte	0x04, 0x11
        /*000e*/ 	.short	(.L_12 - .L_11)
	.align		4
.L_11:
        /*0010*/ 	.word	index@($__internal_2_$__cuda_sm20_sqrt_rn_f32_slowpath)
        /*0014*/ 	.word	0x00000030


	//----- nvinfo : EIATTR_FRAME_SIZE
	.align		4
.L_12:
        /*0018*/ 	.byte	0x04, 0x11
        /*001a*/ 	.short	(.L_14 - .L_13)
	.align		4
.L_13:
        /*001c*/ 	.word	index@($__internal_1_$__cuda_sm20_dsqrt_rn_f64_mediumpath_v1)
        /*0020*/ 	.word	0x00000030


	//----- nvinfo : EIATTR_FRAME_SIZE
	.align		4
.L_14:
        /*0024*/ 	.byte	0x04, 0x11
        /*0026*/ 	.short	(.L_16 - .L_15)
	.align		4
.L_15:
        /*0028*/ 	.word	index@($__internal_0_$__cuda_sm20_div_rn_f64_full)
        /*002c*/ 	.word	0x00000030


	//----- nvinfo : EIATTR_FRAME_SIZE
	.align		4
.L_16:
        /*0030*/ 	.byte	0x04, 0x11
        /*0032*/ 	.short	(.L_18 - .L_17)
	.align		4
.L_17:
        /*0034*/ 	.word	index@(_Z18monte_carlo_kernelPfddddddddm)
        /*0038*/ 	.word	0x00000030


	//----- nvinfo : EIATTR_MIN_STACK_SIZE
	.align		4
.L_18:
        /*003c*/ 	.byte	0x04, 0x12
        /*003e*/ 	.short	(.L_20 - .L_19)
	.align		4
.L_19:
        /*0040*/ 	.word	index@(_Z18monte_carlo_kernelPfddddddddm)
        /*0044*/ 	.word	0x00000030
.L_20:


//--------------------- .nv.compat                --------------------------
	.section	.nv.compat,"",@"SHT_CUDA_COMPAT_INFO"
	.align	4
        /*0000*/ 	.byte	0x02, 0x09, 0x00, 0x00, 0x02, 0x02, 0x01, 0x00, 0x02, 0x05, 0x05, 0x00, 0x03, 0x07, 0x01, 0x01
        /*0010*/ 	.byte	0x02, 0x03, 0x00, 0x00, 0x02, 0x06, 0x01, 0x00, 0x04, 0x0b, 0x08, 0x00, 0x01, 0x00, 0x00, 0x00
        /*0020*/ 	.byte	0x00, 0x00, 0x00, 0x00


//--------------------- .nv.info._Z18monte_carlo_kernelPfddddddddm --------------------------
	.section	.nv.info._Z18monte_carlo_kernelPfddddddddm,"",@"SHT_CUDA_INFO"
	.sectionflags	@""
	.align	4


	//----- nvinfo : EIATTR_CUDA_API_VERSION
	.align		4
        /*0000*/ 	.byte	0x04, 0x37
        /*0002*/ 	.short	(.L_22 - .L_21)
.L_21:
        /*0004*/ 	.word	0x00000082


	//----- nvinfo : EIATTR_KPARAM_INFO
	.align		4
.L_22:
        /*0008*/ 	.byte	0x04, 0x17
        /*000a*/ 	.short	(.L_24 - .L_23)
.L_23:
        /*000c*/ 	.word	0x00000000
        /*0010*/ 	.short	0x0009
        /*0012*/ 	.short	0x0048
        /*0014*/ 	.byte	0x00, 0xf0, 0x21, 0x00


	//----- nvinfo : EIATTR_KPARAM_INFO
	.align		4
.L_24:
        /*0018*/ 	.byte	0x04, 0x17
        /*001a*/ 	.short	(.L_26 - .L_25)
.L_25:
        /*001c*/ 	.word	0x00000000
        /*0020*/ 	.short	0x0008
        /*0022*/ 	.short	0x0040
        /*0024*/ 	.byte	0x00, 0xf0, 0x21, 0x00


	//----- nvinfo : EIATTR_KPARAM_INFO
	.align		4
.L_26:
        /*0028*/ 	.byte	0x04, 0x17
        /*002a*/ 	.short	(.L_28 - .L_27)
.L_27:
        /*002c*/ 	.word	0x00000000
        /*0030*/ 	.short	0x0007
        /*0032*/ 	.short	0x0038
        /*0034*/ 	.byte	0x00, 0xf0, 0x21, 0x00


	//----- nvinfo : EIATTR_KPARAM_INFO
	.align		4
.L_28:
        /*0038*/ 	.byte	0x04, 0x17
        /*003a*/ 	.short	(.L_30 - .L_29)
.L_29:
        /*003c*/ 	.word	0x00000000
        /*0040*/ 	.short	0x0006
        /*0042*/ 	.short	0x0030
        /*0044*/ 	.byte	0x00, 0xf0, 0x21, 0x00


	//----- nvinfo : EIATTR_KPARAM_INFO
	.align		4
.L_30:
        /*0048*/ 	.byte	0x04, 0x17
        /*004a*/ 	.short	(.L_32 - .L_31)
.L_31:
        /*004c*/ 	.word	0x00000000
        /*0050*/ 	.short	0x0005
        /*0052*/ 	.short	0x0028
        /*0054*/ 	.byte	0x00, 0xf0, 0x21, 0x00


	//----- nvinfo : EIATTR_KPARAM_INFO
	.align		4
.L_32:
        /*0058*/ 	.byte	0x04, 0x17
        /*005a*/ 	.short	(.L_34 - .L_33)
.L_33:
        /*005c*/ 	.word	0x00000000
        /*0060*/ 	.short	0x0004
        /*0062*/ 	.short	0x0020
        /*0064*/ 	.byte	0x00, 0xf0, 0x21, 0x00


	//----- nvinfo : EIATTR_KPARAM_INFO
	.align		4
.L_34:
        /*0068*/ 	.byte	0x04, 0x17
        /*006a*/ 	.short	(.L_36 - .L_35)
.L_35:
        /*006c*/ 	.word	0x00000000
        /*0070*/ 	.short	0x0003
        /*0072*/ 	.short	0x0018
        /*0074*/ 	.byte	0x00, 0xf0, 0x21, 0x00


	//----- nvinfo : EIATTR_KPARAM_INFO
	.align		4
.L_36:
        /*0078*/ 	.byte	0x04, 0x17
        /*007a*/ 	.short	(.L_38 - .L_37)
.L_37:
        /*007c*/ 	.word	0x00000000
        /*0080*/ 	.short	0x0002
        /*0082*/ 	.short	0x0010
        /*0084*/ 	.byte	0x00, 0xf0, 0x21, 0x00


	//----- nvinfo : EIATTR_KPARAM_INFO
	.align		4
.L_38:
        /*0088*/ 	.byte	0x04, 0x17
        /*008a*/ 	.short	(.L_40 - .L_39)
.L_39:
        /*008c*/ 	.word	0x00000000
        /*0090*/ 	.short	0x0001
        /*0092*/ 	.short	0x0008
        /*0094*/ 	.byte	0x00, 0xf0, 0x21, 0x00


	//----- nvinfo : EIATTR_KPARAM_INFO
	.align		4
.L_40:
        /*0098*/ 	.byte	0x04, 0x17
        /*009a*/ 	.short	(.L_42 - .L_41)
.L_41:
        /*009c*/ 	.word	0x00000000
        /*00a0*/ 	.short	0x0000
        /*00a2*/ 	.short	0x0000
        /*00a4*/ 	.byte	0x00, 0xf5, 0x21, 0x00


	//----- nvinfo : EIATTR_SPARSE_MMA_MASK
	.align		4
.L_42:
        /*00a8*/ 	.byte	0x03, 0x50
        /*00aa*/ 	.short	0x0000


	//----- nvinfo : EIATTR_MAXREG_COUNT
	.align		4
        /*00ac*/ 	.byte	0x03, 0x1b
        /*00ae*/ 	.short	0x00ff


	//----- nvinfo : EIATTR_MERCURY_ISA_VERSION
	.align		4
        /*00b0*/ 	.byte	0x03, 0x5f
        /*00b2*/ 	.short	0x0101


	//----- nvinfo : EIATTR_VRC_CTA_INIT_COUNT
	.align		4
        /*00b4*/ 	.byte	0x02, 0x4a
	.zero		1
	.zero		1


	//----- nvinfo : EIATTR_EXIT_INSTR_OFFSETS
	.align		4
        /*00b8*/ 	.byte	0x04, 0x1c
        /*00ba*/ 	.short	(.L_44 - .L_43)


	//   ....[0]....
.L_43:
        /*00bc*/ 	.word	0x00000090


	//   ....[1]....
        /*00c0*/ 	.word	0x00003460


	//----- nvinfo : EIATTR_CRS_STACK_SIZE
	.align		4
.L_44:
        /*00c4*/ 	.byte	0x04, 0x1e
        /*00c6*/ 	.short	(.L_46 - .L_45)
.L_45:
        /*00c8*/ 	.word	0x00000000


	//----- nvinfo : EIATTR_CBANK_PARAM_SIZE
	.align		4
.L_46:
        /*00cc*/ 	.byte	0x03, 0x19
        /*00ce*/ 	.short	0x0050


	//----- nvinfo : EIATTR_PARAM_CBANK
	.align		4
        /*00d0*/ 	.byte	0x04, 0x0a
        /*00d2*/ 	.short	(.L_48 - .L_47)
	.align		4
.L_47:
        /*00d4*/ 	.word	index@(.nv.constant0._Z18monte_carlo_kernelPfddddddddm)
        /*00d8*/ 	.short	0x0380
        /*00da*/ 	.short	0x0050


	//----- nvinfo : EIATTR_SW_WAR
	.align		4
.L_48:
        /*00dc*/ 	.byte	0x04, 0x36
        /*00de*/ 	.short	(.L_50 - .L_49)
.L_49:
        /*00e0*/ 	.word	0x00000008
.L_50:


//--------------------- .nv.callgraph             --------------------------
	.section	.nv.callgraph,"",@"SHT_CUDA_CALLGRAPH"
	.align	4
	.sectionentsize	8
	.align		4
        /*0000*/ 	.word	0x00000000
	.align		4
        /*0004*/ 	.word	0xffffffff
	.align		4
        /*0008*/ 	.word	0x00000000
	.align		4
        /*000c*/ 	.word	0xfffffffe
	.align		4
        /*0010*/ 	.word	0x00000000
	.align		4
        /*0014*/ 	.word	0xfffffffd
	.align		4
        /*0018*/ 	.word	0x00000000
	.align		4
        /*001c*/ 	.word	0xfffffffc


//--------------------- .nv.constant4             --------------------------
	.section	.nv.constant4,"a",@progbits
	.align	8
	.align		8
.nv.constant4:
        /*0000*/ 	.dword	precalc_xorwow_matrix
	.align		8
        /*0008*/ 	.dword	precalc_xorwow_offset_matrix
	.align		8
        /*0010*/ 	.dword	mrg32k3aM1
	.align		8
        /*0018*/ 	.dword	mrg32k3aM2
	.align		8
        /*0020*/ 	.dword	mrg32k3aM1SubSeq
	.align		8
        /*0028*/ 	.dword	mrg32k3aM2SubSeq
	.align		8
        /*0030*/ 	.dword	mrg32k3aM1Seq
	.align		8
        /*0038*/ 	.dword	mrg32k3aM2Seq


//--------------------- .nv.constant3             --------------------------
	.section	.nv.constant3,"a",@progbits
	.align	8
.nv.constant3:
	.type		__cr_lgamma_table,@object
	.size		__cr_lgamma_table,(.L_8 - __cr_lgamma_table)
__cr_lgamma_table:
        /*0000*/ 	.byte	0x00, 0x00, 0x00, 0x00, 0x00, 0x00, 0x00, 0x00, 0x00, 0x00, 0x00, 0x00, 0x00, 0x00, 0x00, 0x00
        /*0010*/ 	.byte	0xef, 0x39, 0xfa, 0xfe, 0x42, 0x2e, 0xe6, 0x3f, 0x02, 0x20, 0x2a, 0xfa, 0x0b, 0xab, 0xfc, 0x3f
        /*0020*/ 	.byte	0xf9, 0x2c, 0x92, 0x7c, 0xa7, 0x6c, 0x09, 0x40, 0xc9, 0x79, 0x44, 0x3c, 0x64, 0x26, 0x13, 0x40
        /*0030*/ 	.byte	0xca, 0x01, 0xcf, 0x3a, 0x27, 0x51, 0x1a, 0x40, 0x30, 0xcc, 0x2d, 0xf3, 0xe1, 0x0c, 0x21, 0x40
        /*0040*/ 	.byte	0x0d, 0xb7, 0xfc, 0x82, 0x8e, 0x35, 0x25, 0x40
.L_8:


//--------------------- .text._Z18monte_carlo_kernelPfddddddddm --------------------------
	.section	.text._Z18monte_carlo_kernelPfddddddddm,"ax",@progbits
	.align	128
        .global         _Z18monte_carlo_kernelPfddddddddm
        .type           _Z18monte_carlo_kernelPfddddddddm,@function
        .size           _Z18monte_carlo_kernelPfddddddddm,(.L_x_33 - _Z18monte_carlo_kernelPfddddddddm)
        .other          _Z18monte_carlo_kernelPfddddddddm,@"STO_CUDA_ENTRY STV_DEFAULT"
_Z18monte_carlo_kernelPfddddddddm:
.text._Z18monte_carlo_kernelPfddddddddm:
[----:B------:R-:W0:Y:S01]  /*0000*/  LDC R1, c[0x0][0x37c] ;  /* 0x0000df00ff017b82 */ /* 0x000e220000000800 */
[----:B------:R-:W1:Y:S01]  /*0010*/  S2R R11, SR_TID.X ;  /* 0x00000000000b7919 */ /* 0x000e620000002100 */
[----:B------:R-:W1:Y:S01]  /*0020*/  LDCU UR4, c[0x0][0x360] ;  /* 0x00006c00ff0477ac */ /* 0x000e620008000800 */
[----:B0-----:R-:W-:Y:S01]  /*0030*/  VIADD R1, R1, 0xffffffd0 ;  /* 0xffffffd001017836 */ /* 0x001fe20000000000 */
[----:B------:R-:W1:Y:S02]  /*0040*/  S2R R0, SR_CTAID.X ;  /* 0x0000000000007919 */ /* 0x000e640000002500 */
[----:B-1----:R-:W-:Y:S01]  /*0050*/  IMAD R11, R0, UR4, R11 ;  /* 0x00000004000b7c24 */ /* 0x002fe2000f8e020b */
[----:B------:R-:W0:Y:S03]  /*0060*/  LDCU.64 UR4, c[0x0][0x3b0] ;  /* 0x00007600ff0477ac */ /* 0x000e260008000a00 */
[----:B------:R-:W0:Y:S02]  /*0070*/  I2F.F64.U32 R2, R11 ;  /* 0x0000000b00027312 */ /* 0x000e240000201800 */
[----:B0-----:R-:W-:-:S14]  /*0080*/  DSETP.GE.AND P0, PT, R2, UR4, PT ;  /* 0x0000000402007e2a */ /* 0x001fdc000bf06000 */
[----:B------:R-:W-:Y:S05]  /*0090*/  @P0 EXIT ;  /* 0x000000000000094d */ /* 0x000fea0003800000 */
[----:B------:R-:W0:Y:S01]  /*00a0*/  LDC.64 R2, c[0x0][0x3c8] ;  /* 0x0000f200ff027b82 */ /* 0x000e220000000a00 */
[----:B------:R-:W1:Y:S01]  /*00b0*/  LDCU.64 UR4, c[0x0][0x390] ;  /* 0x00007200ff0477ac */ /* 0x000e620008000a00 */
[----:B------:R-:W-:Y:S01]  /*00c0*/  ISETP.NE.AND P0, PT, R11, RZ, PT ;  /* 0x000000ff0b00720c */ /* 0x000fe20003f05270 */
[----:B------:R-:W-:Y:S01]  /*00d0*/  BSSY.RECONVERGENT B0, `(.L_x_0) ;  /* 0x0000262000007945 */ /* 0x000fe20003800200 */
[----:B------:R-:W2:Y:S01]  /*00e0*/  LDCU.64 UR6, c[0x0][0x358] ;  /* 0x00006b00ff0677ac */ /* 0x000ea20008000a00 */
[----:B0-----:R-:W-:Y:S02]  /*00f0*/  LOP3.LUT R0, R2, 0xaad26b49, RZ, 0x3c, !PT ;  /* 0xaad26b4902007812 */ /* 0x001fe400078e3cff */
[----:B------:R-:W-:-:S03]  /*0100*/  LOP3.LUT R2, R3, 0xf7dcefdd, RZ, 0x3c, !PT ;  /* 0xf7dcefdd03027812 */ /* 0x000fc600078e3cff */
[----:B------:R-:W-:Y:S02]  /*0110*/  IMAD R0, R0, 0x4182bed5, RZ ;  /* 0x4182bed500007824 */ /* 0x000fe400078e02ff */
[----:B------:R-:W-:Y:S02]  /*0120*/  IMAD R3, R2, -0x658354e5, RZ ;  /* 0x9a7cab1b02037824 */ /* 0x000fe400078e02ff */
[C---:B------:R-:W-:Y:S01]  /*0130*/  VIADD R9, R0.reuse, 0x75bcd15 ;  /* 0x075bcd1500097836 */ /* 0x040fe20000000000 */
[C---:B------:R-:W-:Y:S01]  /*0140*/  LOP3.LUT R6, R0.reuse, 0x159a55e5, RZ, 0x3c, !PT ;  /* 0x159a55e500067812 */ /* 0x040fe200078e3cff */
[C---:B------:R-:W-:Y:S01]  /*0150*/  VIADD R7, R3.reuse, 0x1f123bb5 ;  /* 0x1f123bb503077836 */ /* 0x040fe20000000000 */
[C---:B------:R-:W-:Y:S01]  /*0160*/  IADD3 R8, PT, PT, R0.reuse, 0x64f0c9, R3 ;  /* 0x0064f0c900087810 */ /* 0x040fe20007ffe003 */
[----:B------:R-:W-:Y:S01]  /*0170*/  VIADD R5, R0, 0x583f19 ;  /* 0x00583f1900057836 */ /* 0x000fe20000000000 */
[----:B------:R-:W-:Y:S01]  /*0180*/  LOP3.LUT R4, R3, 0x5491333, RZ, 0x3c, !PT ;  /* 0x0549133303047812 */ /* 0x000fe200078e3cff */
[----:B-1----:R-:W-:Y:S01]  /*0190*/  IMAD.U32 R2, RZ, RZ, UR4 ;  /* 0x00000004ff027e24 */ /* 0x002fe2000f8e00ff */
[----:B------:R0:W-:Y:S01]  /*01a0*/  STL.64 [R1+0x8], R6 ;  /* 0x0000080601007387 */ /* 0x0001e20000100a00 */
[----:B------:R-:W-:-:S03]  /*01b0*/  IMAD.U32 R3, RZ, RZ, UR5 ;  /* 0x00000005ff037e24 */ /* 0x000fc6000f8e00ff */
[----:B------:R0:W-:Y:S04]  /*01c0*/  STL.64 [R1], R8 ;  /* 0x0000000801007387 */ /* 0x0001e80000100a00 */
[----:B------:R0:W-:Y:S01]  /*01d0*/  STL.64 [R1+0x10], R4 ;  /* 0x0000100401007387 */ /* 0x0001e20000100a00 */
[----:B--2---:R-:W-:Y:S05]  /*01e0*/  @!P0 BRA `(.L_x_1) ;  /* 0x0000002400408947 */ /* 0x004fea0003800000 */
[----:B------:R-:W-:Y:S02]  /*01f0*/  IMAD.MOV.U32 R10, RZ, RZ, RZ ;  /* 0x000000ffff0a7224 */ /* 0x000fe400078e00ff */
[----:B------:R-:W-:Y:S02]  /*0200*/  IMAD.MOV.U32 R15, RZ, RZ, R11 ;  /* 0x000000ffff0f7224 */ /* 0x000fe400078e000b */
[----:B------:R-:W-:-:S07]  /*0210*/  IMAD.MOV.U32 R0, RZ, RZ, RZ ;  /* 0x000000ffff007224 */ /* 0x000fce00078e00ff */
.L_x_10:
[----:B------:R-:W-:Y:S01]  /*0220*/  LOP3.LUT R20, R15, 0x3, RZ, 0xc0, !PT ;  /* 0x000000030f147812 */ /* 0x000fe200078ec0ff */
[----:B------:R-:W-:Y:S03]  /*0230*/  BSSY.RECONVERGENT B1, `(.L_x_2) ;  /* 0x0000245000017945 */ /* 0x000fe60003800200 */
[----:B------:R-:W-:-:S04]  /*0240*/  ISETP.NE.U32.AND P0, PT, R20, RZ, PT ;  /* 0x000000ff1400720c */ /* 0x000fc80003f05070 */
[----:B------:R-:W-:-:S13]  /*0250*/  ISETP.NE.AND.EX P0, PT, RZ, RZ, PT, P0 ;  /* 0x000000ffff00720c */ /* 0x000fda0003f05300 */
[----:B-123--:R-:W-:Y:S05]  /*0260*/  @!P0 BRA `(.L_x_3) ;  /* 0x0000002400048947 */ /* 0x00efea0003800000 */
[----:B------:R-:W1:Y:S01]  /*0270*/  LDC.64 R12, c[0x4][RZ] ;  /* 0x01000000ff0c7b82 */ /* 0x000e620000000a00 */
[----:B------:R-:W-:Y:S01]  /*0280*/  IMAD.MOV.U32 R14, RZ, RZ, RZ ;  /* 0x000000ffff0e7224 */ /* 0x000fe200078e00ff */
[----:B0-----:R-:W-:Y:S02]  /*0290*/  CS2R R4, SRZ ;  /* 0x0000000000047805 */ /* 0x001fe4000001ff00 */
[----:B------:R-:W-:Y:S01]  /*02a0*/  CS2R R6, SRZ ;  /* 0x0000000000067805 */ /* 0x000fe2000001ff00 */
[----:B------:R-:W-:Y:S02]  /*02b0*/  IMAD.MOV.U32 R9, RZ, RZ, RZ ;  /* 0x000000ffff097224 */ /* 0x000fe400078e00ff */
[----:B-1----:R-:W-:-:S07]  /*02c0*/  IMAD.WIDE.U32 R12, R10, 0xc80, R12 ;  /* 0x00000c800a0c7825 */ /* 0x002fce00078e000c */
.L_x_5:
[----:B------:R-:W-:-:S06]  /*02d0*/  IMAD R18, R14, 0x4, R1 ;  /* 0x000000040e127824 */ /* 0x000fcc00078e0201 */
[----:B------:R-:W5:Y:S01]  /*02e0*/  LDL R18, [R18+0x4] ;  /* 0x0000040012127983 */ /* 0x000f620000100800 */
[----:B------:R-:W-:Y:S01]  /*02f0*/  IMAD.SHL.U32 R19, R14, 0x20, RZ ;  /* 0x000000200e137824 */ /* 0x000fe200078e00ff */
[----:B------:R-:W-:-:S06]  /*0300*/  UMOV UR4, URZ ;  /* 0x000000ff00047c82 */ /* 0x000fcc0008000000 */
.L_x_4:
[----:B-----5:R-:W-:Y:S01]  /*0310*/  SHF.R.U32.HI R23, RZ, UR4, R18 ;  /* 0x00000004ff177c19 */ /* 0x020fe20008011612 */
[----:B------:R-:W-:-:S03]  /*0320*/  VIADD R16, R19, UR4 ;  /* 0x0000000413107c36 */ /* 0x000fc60008000000 */
[----:B------:R-:W-:-:S04]  /*0330*/  LOP3.LUT R17, R23, 0x1, RZ, 0xc0, !PT ;  /* 0x0000000117117812 */ /* 0x000fc800078ec0ff */
[----:B------:R-:W-:Y:S01]  /*0340*/  ISETP.NE.U32.AND P0, PT, R17, 0x1, PT ;  /* 0x000000011100780c */ /* 0x000fe20003f05070 */
[----:B------:R-:W-:-:S03]  /*0350*/  IMAD R17, R16, 0x5, RZ ;  /* 0x0000000510117824 */ /* 0x000fc600078e02ff */
[----:B------:R-:W-:Y:S01]  /*0360*/  R2P PR, R23, 0x7e ;  /* 0x0000007e17007804 */ /* 0x000fe20000000000 */
[----:B------:R-:W-:-:S08]  /*0370*/  IMAD.WIDE.U32 R16, R17, 0x4, R12 ;  /* 0x0000000411107825 */ /* 0x000fd000078e000c */
[----:B------:R-:W2:Y:S04]  /*0380*/  @!P0 LDG.E R22, desc[UR6][R16.64+0x10] ;  /* 0x0000100610168981 */ /* 0x000ea8000c1e1900 */
[----:B------:R-:W3:Y:S04]  /*0390*/  @P1 LDG.E R24, desc[UR6][R16.64+0x24] ;  /* 0x0000240610181981 */ /* 0x000ee8000c1e1900 */
[----:B------:R-:W4:Y:S04]  /*03a0*/  @P2 LDG.E R26, desc[UR6][R16.64+0x38] ;  /* 0x00003806101a2981 */ /* 0x000f28000c1e1900 */
[----:B------:R-:W4:Y:S04]  /*03b0*/  @P3 LDG.E R28, desc[UR6][R16.64+0x4c] ;  /* 0x00004c06101c3981 */ /* 0x000f28000c1e1900 */
[----:B------:R-:W4:Y:S04]  /*03c0*/  @!P0 LDG.E R21, desc[UR6][R16.64+0x4] ;  /* 0x0000040610158981 */ /* 0x000f28000c1e1900 */
[----:B------:R-:W4:Y:S01]  /*03d0*/  @P1 LDG.E R25, desc[UR6][R16.64+0x20] ;  /* 0x0000200610191981 */ /* 0x000f22000c1e1900 */
[----:B--2---:R-:W-:-:S03]  /*03e0*/  @!P0 LOP3.LUT R5, R5, R22, RZ, 0x3c, !PT ;  /* 0x0000001605058212 */ /* 0x004fc600078e3cff */
[----:B------:R-:W2:Y:S01]  /*03f0*/  @!P0 LDG.E R22, desc[UR6][R16.64] ;  /* 0x0000000610168981 */ /* 0x000ea2000c1e1900 */
[----:B---3--:R-:W-:-:S03]  /*0400*/  @P1 LOP3.LUT R5, R5, R24, RZ, 0x3c, !PT ;  /* 0x0000001805051212 */ /* 0x008fc600078e3cff */
[----:B------:R-:W3:Y:S01]  /*0410*/  @P4 LDG.E R24, desc[UR6][R16.64+0x60] ;  /* 0x0000600610184981 */ /* 0x000ee2000c1e1900 */
[----:B----4-:R-:W-:-:S03]  /*0420*/  @P2 LOP3.LUT R5, R5, R26, RZ, 0x3c, !PT ;  /* 0x0000001a05052212 */ /* 0x010fc600078e3cff */
[----:B------:R-:W4:Y:S01]  /*0430*/  @P5 LDG.E R26, desc[UR6][R16.64+0x74] ;  /* 0x00007406101a5981 */ /* 0x000f22000c1e1900 */
[----:B------:R-:W-:Y:S02]  /*0440*/  @P3 LOP3.LUT R5, R5, R28, RZ, 0x3c, !PT ;  /* 0x0000001c05053212 */ /* 0x000fe400078e3cff */
[----:B------:R-:W-:Y:S02]  /*0450*/  @!P0 LOP3.LUT R6, R6, R21, RZ, 0x3c, !PT ;  /* 0x0000001506068212 */ /* 0x000fe400078e3cff */
[----:B------:R-:W4:Y:S01]  /*0460*/  @!P0 LDG.E R21, desc[UR6][R16.64+0xc] ;  /* 0x00000c0610158981 */ /* 0x000f22000c1e1900 */
[----:B--2---:R-:W-:-:S03]  /*0470*/  @!P0 LOP3.LUT R9, R9, R22, RZ, 0x3c, !PT ;  /* 0x0000001609098212 */ /* 0x004fc600078e3cff */
[----:B------:R-:W2:Y:S01]  /*0480*/  @!P0 LDG.E R22, desc[UR6][R16.64+0x8] ;  /* 0x0000080610168981 */ /* 0x000ea2000c1e1900 */
[----:B---3--:R-:W-:-:S03]  /*0490*/  @P4 LOP3.LUT R5, R5, R24, RZ, 0x3c, !PT ;  /* 0x0000001805054212 */ /* 0x008fc600078e3cff */
[----:B------:R-:W3:Y:S01]  /*04a0*/  @P1 LDG.E R24, desc[UR6][R16.64+0x14] ;  /* 0x0000140610181981 */ /* 0x000ee2000c1e1900 */
[----:B----4-:R-:W-:-:S03]  /*04b0*/  @!P0 LOP3.LUT R4, R4, R21, RZ, 0x3c, !PT ;  /* 0x0000001504048212 */ /* 0x010fc600078e3cff */
[----:B------:R-:W4:Y:S01]  /*04c0*/  @P1 LDG.E R21, desc[UR6][R16.64+0x18] ;  /* 0x0000180610151981 */ /* 0x000f22000c1e1900 */
[----:B--2---:R-:W-:-:S03]  /*04d0*/  @!P0 LOP3.LUT R7, R7, R22, RZ, 0x3c, !PT ;  /* 0x0000001607078212 */ /* 0x004fc600078e3cff */
[----:B------:R-:W2:Y:S01]  /*04e0*/  @P1 LDG.E R22, desc[UR6][R16.64+0x1c] ;  /* 0x00001c0610161981 */ /* 0x000ea2000c1e1900 */
[----:B---3--:R-:W-:-:S03]  /*04f0*/  @P1 LOP3.LUT R9, R9, R24, RZ, 0x3c, !PT ;  /* 0x0000001809091212 */ /* 0x008fc600078e3cff */
[----:B------:R-:W3:Y:S01]  /*0500*/  @P2 LDG.E R24, desc[UR6][R16.64+0x28] ;  /* 0x0000280610182981 */ /* 0x000ee2000c1e1900 */
[----:B------:R-:W-:-:S03]  /*0510*/  @P1 LOP3.LUT R4, R4, R25, RZ, 0x3c, !PT ;  /* 0x0000001904041212 */ /* 0x000fc600078e3cff */
[----:B------:R-:W3:Y:S01]  /*0520*/  @P2 LDG.E R25, desc[UR6][R16.64+0x34] ;  /* 0x0000340610192981 */ /* 0x000ee2000c1e1900 */
[----:B----4-:R-:W-:-:S03]  /*0530*/  @P1 LOP3.LUT R6, R6, R21, RZ, 0x3c, !PT ;  /* 0x0000001506061212 */ /* 0x010fc600078e3cff */
[----:B------:R-:W4:Y:S01]  /*0540*/  @P2 LDG.E R21, desc[UR6][R16.64+0x2c] ;  /* 0x00002c0610152981 */ /* 0x000f22000c1e1900 */
[----:B--2---:R-:W-:-:S03]  /*0550*/  @P1 LOP3.LUT R7, R7, R22, RZ, 0x3c, !PT ;  /* 0x0000001607071212 */ /* 0x004fc600078e3cff */
        /* <DEDUP_REMOVED lines=27> */
[----:B------:R-:W-:Y:S02]  /*0710*/  LOP3.LUT P0, RZ, R23, 0x80, RZ, 0xc0, !PT ;  /* 0x0000008017ff7812 */ /* 0x000fe4000780c0ff */
[----:B------:R-:W-:Y:S02]  /*0720*/  @P5 LOP3.LUT R4, R4, R25, RZ, 0x3c, !PT ;  /* 0x0000001904045212 */ /* 0x000fe400078e3cff */
        /* <DEDUP_REMOVED lines=17> */
[----:B------:R-:W-:Y:S02]  /*0840*/  @P6 LOP3.LUT R5, R5, R26, RZ, 0x3c, !PT ;  /* 0x0000001a05056212 */ /* 0x000fe400078e3cff */
[----:B------:R-:W-:Y:S02]  /*0850*/  @P0 LOP3.LUT R4, R4, R25, RZ, 0x3c, !PT ;  /* 0x0000001904040212 */ /* 0x000fe400078e3cff */
[----:B----4-:R-:W-:Y:S02]  /*0860*/  @P0 LOP3.LUT R6, R6, R21, RZ, 0x3c, !PT ;  /* 0x0000001506060212 */ /* 0x010fe400078e3cff */
[----:B--2---:R-:W-:Y:S02]  /*0870*/  @P0 LOP3.LUT R7, R7, R22, RZ, 0x3c, !PT ;  /* 0x0000001607070212 */ /* 0x004fe400078e3cff */
[----:B---3--:R-:W-:Y:S02]  /*0880*/  @P0 LOP3.LUT R5, R5, R24, RZ, 0x3c, !PT ;  /* 0x0000001805050212 */ /* 0x008fe400078e3cff */
[----:B------:R-:W-:-:S13]  /*0890*/  R2P PR, R23.B1, 0x7f ;  /* 0x0000007f17007804 */ /* 0x000fda0000001000 */
[----:B------:R-:W2:Y:S04]  /*08a0*/  @P0 LDG.E R22, desc[UR6][R16.64+0xa0] ;  /* 0x0000a00610160981 */ /* 0x000ea8000c1e1900 */
[----:B------:R-:W3:Y:S04]  /*08b0*/  @P0 LDG.E R21, desc[UR6][R16.64+0xa4] ;  /* 0x0000a40610150981 */ /* 0x000ee8000c1e1900 */
[----:B------:R-:W4:Y:S04]  /*08c0*/  @P0 LDG.E R24, desc[UR6][R16.64+0xb0] ;  /* 0x0000b00610180981 */ /* 0x000f28000c1e1900 */
[----:B------:R-:W4:Y:S04]  /*08d0*/  @P0 LDG.E R25, desc[UR6][R16.64+0xac] ;  /* 0x0000ac0610190981 */ /* 0x000f28000c1e1900 */
[----:B------:R-:W4:Y:S01]  /*08e0*/  @P2 LDG.E R26, desc[UR6][R16.64+0xd0] ;  /* 0x0000d006101a2981 */ /* 0x000f22000c1e1900 */
[----:B--2---:R-:W-:-:S03]  /*08f0*/  @P0 LOP3.LUT R9, R9, R22, RZ, 0x3c, !PT ;  /* 0x0000001609090212 */ /* 0x004fc600078e3cff */
[----:B------:R-:W2:Y:S01]  /*0900*/  @P0 LDG.E R22, desc[UR6][R16.64+0xa8] ;  /* 0x0000a80610160981 */ /* 0x000ea2000c1e1900 */
[----:B---3--:R-:W-:-:S03]  /*0910*/  @P0 LOP3.LUT R6, R6, R21, RZ, 0x3c, !PT ;  /* 0x0000001506060212 */ /* 0x008fc600078e3cff */
[----:B------:R-:W3:Y:S01]  /*0920*/  @P1 LDG.E R21, desc[UR6][R16.64+0xb8] ;  /* 0x0000b80610151981 */ /* 0x000ee2000c1e1900 */
[----:B----4-:R-:W-:-:S03]  /*0930*/  @P0 LOP3.LUT R5, R5, R24, RZ, 0x3c, !PT ;  /* 0x0000001805050212 */ /* 0x010fc600078e3cff */
[----:B------:R-:W4:Y:S01]  /*0940*/  @P1 LDG.E R24, desc[UR6][R16.64+0xbc] ;  /* 0x0000bc0610181981 */ /* 0x000f22000c1e1900 */
[----:B--2---:R-:W-:-:S03]  /*0950*/  @P0 LOP3.LUT R7, R7, R22, RZ, 0x3c, !PT ;  /* 0x0000001607070212 */ /* 0x004fc600078e3cff */
[----:B------:R-:W2:Y:S01]  /*0960*/  @P1 LDG.E R22, desc[UR6][R16.64+0xb4] ;  /* 0x0000b40610161981 */ /* 0x000ea2000c1e1900 */
[----:B------:R-:W-:-:S03]  /*0970*/  @P0 LOP3.LUT R4, R4, R25, RZ, 0x3c, !PT ;  /* 0x0000001904040212 */ /* 0x000fc600078e3cff */
[----:B------:R-:W2:Y:S01]  /*0980*/  @P1 LDG.E R25, desc[UR6][R16.64+0xc0] ;  /* 0x0000c00610191981 */ /* 0x000ea2000c1e1900 */
[----:B------:R-:W-:Y:S02]  /*0990*/  LOP3.LUT P0, RZ, R23, 0x8000, RZ, 0xc0, !PT ;  /* 0x0000800017ff7812 */ /* 0x000fe4000780c0ff */
[----:B---3--:R-:W-:Y:S01]  /*09a0*/  @P1 LOP3.LUT R6, R6, R21, RZ, 0x3c, !PT ;  /* 0x0000001506061212 */ /* 0x008fe200078e3cff */
[----:B------:R-:W3:Y:S01]  /*09b0*/  @P2 LDG.E R23, desc[UR6][R16.64+0xd4] ;  /* 0x0000d40610172981 */ /* 0x000ee2000c1e1900 */
[----:B----4-:R-:W-:-:S03]  /*09c0*/  @P1 LOP3.LUT R7, R7, R24, RZ, 0x3c, !PT ;  /* 0x0000001807071212 */ /* 0x010fc600078e3cff */
[----:B------:R-:W4:Y:S04]  /*09d0*/  @P2 LDG.E R24, desc[UR6][R16.64+0xc8] ;  /* 0x0000c80610182981 */ /* 0x000f28000c1e1900 */
[----:B------:R-:W4:Y:S01]  /*09e0*/  @P2 LDG.E R21, desc[UR6][R16.64+0xcc] ;  /* 0x0000cc0610152981 */ /* 0x000f22000c1e1900 */
[----:B--2---:R-:W-:-:S03]  /*09f0*/  @P1 LOP3.LUT R9, R9, R22, RZ, 0x3c, !PT ;  /* 0x0000001609091212 */ /* 0x004fc600078e3cff */
[----:B------:R-:W2:Y:S04]  /*0a00*/  @P0 LDG.E R28, desc[UR6][R16.64+0x13c] ;  /* 0x00013c06101c0981 */ /* 0x000ea8000c1e1900 */
[----:B------:R-:W2:Y:S01]  /*0a10*/  @P1 LDG.E R22, desc[UR6][R16.64+0xc4] ;  /* 0x0000c40610161981 */ /* 0x000ea2000c1e1900 */
[----:B------:R-:W-:Y:S02]  /*0a20*/  @P1 LOP3.LUT R4, R4, R25, RZ, 0x3c, !PT ;  /* 0x0000001904041212 */ /* 0x000fe400078e3cff */
[----:B------:R-:W-:Y:S02]  /*0a30*/  @P2 LOP3.LUT R7, R7, R26, RZ, 0x3c, !PT ;  /* 0x0000001a07072212 */ /* 0x000fe400078e3cff */
[----:B---3--:R-:W-:Y:S01]  /*0a40*/  @P2 LOP3.LUT R4, R4, R23, RZ, 0x3c, !PT ;  /* 0x0000001704042212 */ /* 0x008fe200078e3cff */
[----:B------:R-:W3:Y:S01]  /*0a50*/  @P3 LDG.E R26, desc[UR6][R16.64+0xe4] ;  /* 0x0000e406101a3981 */ /* 0x000ee2000c1e1900 */
[----:B----4-:R-:W-:-:S03]  /*0a60*/  @P2 LOP3.LUT R9, R9, R24, RZ, 0x3c, !PT ;  /* 0x0000001809092212 */ /* 0x010fc600078e3cff */
[----:B------:R-:W4:Y:S01]  /*0a70*/  @P3 LDG.E R24, desc[UR6][R16.64+0xdc] ;  /* 0x0000dc0610183981 */ /* 0x000f22000c1e1900 */
[----:B------:R-:W-:-:S03]  /*0a80*/  @P2 LOP3.LUT R6, R6, R21, RZ, 0x3c, !PT ;  /* 0x0000001506062212 */ /* 0x000fc600078e3cff */
        /* <DEDUP_REMOVED lines=8> */
[----:B------:R-:W-:-:S03]  /*0b10*/  @P3 LOP3.LUT R6, R6, R21, RZ, 0x3c, !PT ;  /* 0x0000001506063212 */ /* 0x000fc600078e3cff */
[----:B------:R-:W4:Y:S01]  /*0b20*/  @P4 LDG.E R21, desc[UR6][R16.64+0xf4] ;  /* 0x0000f40610154981 */ /* 0x000f22000c1e1900 */
[----:B------:R-:W-:-:S03]  /*0b30*/  @P3 LOP3.LUT R4, R4, R23, RZ, 0x3c, !PT ;  /* 0x0000001704043212 */ /* 0x000fc600078e3cff */
        /* <DEDUP_REMOVED lines=33> */
[----:B------:R-:W-:-:S04]  /*0d50*/  UIADD3 UR4, UPT, UPT, UR4, 0x10, URZ ;  /* 0x0000001004047890 */ /* 0x000fc8000fffe0ff */
[----:B------:R-:W-:Y:S01]  /*0d60*/  UISETP.NE.AND UP0, UPT, UR4, 0x20, UPT ;  /* 0x000000200400788c */ /* 0x000fe2000bf05270 */
[----:B---3--:R-:W-:Y:S02]  /*0d70*/  @P0 LOP3.LUT R7, R7, R26, RZ, 0x3c, !PT ;  /* 0x0000001a07070212 */ /* 0x008fe400078e3cff */
[----:B----4-:R-:W-:Y:S02]  /*0d80*/  @P0 LOP3.LUT R9, R9, R24, RZ, 0x3c, !PT ;  /* 0x0000001809090212 */ /* 0x010fe400078e3cff */
[----:B------:R-:W-:Y:S02]  /*0d90*/  @P0 LOP3.LUT R6, R6, R21, RZ, 0x3c, !PT ;  /* 0x0000001506060212 */ /* 0x000fe400078e3cff */
[----:B------:R-:W-:Y:S02]  /*0da0*/  @P0 LOP3.LUT R4, R4, R23, RZ, 0x3c, !PT ;  /* 0x0000001704040212 */ /* 0x000fe400078e3cff */
[----:B--2---:R-:W-:-:S04]  /*0db0*/  @P6 LOP3.LUT R5, R5, R22, RZ, 0x3c, !PT ;  /* 0x0000001605056212 */ /* 0x004fc800078e3cff */
[----:B------:R-:W-:Y:S01]  /*0dc0*/  @P0 LOP3.LUT R5, R5, R28, RZ, 0x3c, !PT ;  /* 0x0000001c05050212 */ /* 0x000fe200078e3cff */
[----:B------:R-:W-:Y:S06]  /*0dd0*/  BRA.U UP0, `(.L_x_4) ;  /* 0xfffffff5004c7547 */ /* 0x000fec000b83ffff */
[----:B------:R-:W-:-:S05]  /*0de0*/  VIADD R14, R14, 0x1 ;  /* 0x000000010e0e7836 */ /* 0x000fca0000000000 */
[----:B------:R-:W-:-:S13]  /*0df0*/  ISETP.NE.AND P0, PT, R14, 0x5, PT ;  /* 0x000000050e00780c */ /* 0x000fda0003f05270 */
[----:B------:R-:W-:Y:S05]  /*0e00*/  @P0 BRA `(.L_x_5) ;  /* 0xfffffff400300947 */ /* 0x000fea000383ffff */
[----:B------:R1:W-:Y:S01]  /*0e10*/  STL [R1+0x4], R9 ;  /* 0x0000040901007387 */ /* 0x0003e20000100800 */
[----:B------:R-:W-:-:S03]  /*0e20*/  ISETP.NE.U32.AND P0, PT, R20, 0x1, PT ;  /* 0x000000011400780c */ /* 0x000fc60003f05070 */
[----:B------:R1:W-:Y:S01]  /*0e30*/  STL.64 [R1+0x8], R6 ;  /* 0x0000080601007387 */ /* 0x0003e20000100a00 */
[----:B------:R-:W-:-:S03]  /*0e40*/  ISETP.NE.AND.EX P0, PT, RZ, RZ, PT, P0 ;  /* 0x000000ffff00720c */ /* 0x000fc60003f05300 */
[----:B------:R1:W-:Y:S10]  /*0e50*/  STL.64 [R1+0x10], R4 ;  /* 0x0000100401007387 */ /* 0x0003f40000100a00 */
[----:B------:R-:W-:Y:S05]  /*0e60*/  @!P0 BRA `(.L_x_3) ;  /* 0x0000001800048947 */ /* 0x000fea0003800000 */
[----:B------:R-:W-:Y:S01]  /*0e70*/  UMOV UR4, URZ ;  /* 0x000000ff00047c82 */ /* 0x000fe20008000000 */
[----:B------:R-:W-:Y:S01]  /*0e80*/  UMOV UR5, URZ ;  /* 0x000000ff00057c82 */ /* 0x000fe20008000000 */
[----:B------:R-:W-:Y:S02]  /*0e90*/  IMAD.MOV.U32 R14, RZ, RZ, RZ ;  /* 0x000000ffff0e7224 */ /* 0x000fe400078e00ff */
[----:B-1----:R-:W-:Y:S02]  /*0ea0*/  IMAD.MOV.U32 R9, RZ, RZ, RZ ;  /* 0x000000ffff097224 */ /* 0x002fe400078e00ff */
[----:B------:R-:W-:Y:S02]  /*0eb0*/  IMAD.U32 R5, RZ, RZ, UR4 ;  /* 0x00000004ff057e24 */ /* 0x000fe4000f8e00ff */
[----:B------:R-:W-:Y:S02]  /*0ec0*/  IMAD.U32 R4, RZ, RZ, UR5 ;  /* 0x00000005ff047e24 */ /* 0x000fe4000f8e00ff */
[----:B------:R-:W-:-:S02]  /*0ed0*/  IMAD.U32 R7, RZ, RZ, UR4 ;  /* 0x00000004ff077e24 */ /* 0x000fc4000f8e00ff */
[----:B------:R-:W-:-:S07]  /*0ee0*/  IMAD.U32 R6, RZ, RZ, UR5 ;  /* 0x00000005ff067e24 */ /* 0x000fce000f8e00ff */
.L_x_7:
[----:B------:R-:W-:-:S06]  /*0ef0*/  IMAD R18, R14, 0x4, R1 ;  /* 0x000000040e127824 */ /* 0x000fcc00078e0201 */
[----:B------:R-:W5:Y:S01]  /*0f00*/  LDL R18, [R18+0x4] ;  /* 0x0000040012127983 */ /* 0x000f620000100800 */
[----:B------:R-:W-:Y:S01]  /*0f10*/  IMAD.SHL.U32 R19, R14, 0x20, RZ ;  /* 0x000000200e137824 */ /* 0x000fe200078e00ff */
[----:B------:R-:W-:-:S06]  /*0f20*/  UMOV UR4, URZ ;  /* 0x000000ff00047c82 */ /* 0x000fcc0008000000 */
.L_x_6:
        /* <DEDUP_REMOVED lines=181> */
[----:B------:R-:W-:Y:S05]  /*1a80*/  @P0 BRA `(.L_x_3) ;  /* 0x0000000800fc0947 */ /* 0x000fea0003800000 */
[----:B------:R-:W-:Y:S01]  /*1a90*/  UMOV UR4, URZ ;  /* 0x000000ff00047c82 */ /* 0x000fe20008000000 */
[----:B------:R-:W-:Y:S01]  /*1aa0*/  UMOV UR5, URZ ;  /* 0x000000ff00057c82 */ /* 0x000fe20008000000 */
[----:B------:R-:W-:Y:S02]  /*1ab0*/  IMAD.MOV.U32 R14, RZ, RZ, RZ ;  /* 0x000000ffff0e7224 */ /* 0x000fe400078e00ff */
[----:B--2---:R-:W-:Y:S02]  /*1ac0*/  IMAD.MOV.U32 R9, RZ, RZ, RZ ;  /* 0x000000ffff097224 */ /* 0x004fe400078e00ff */
[----:B------:R-:W-:Y:S02]  /*1ad0*/  IMAD.U32 R5, RZ, RZ, UR4 ;  /* 0x00000004ff057e24 */ /* 0x000fe4000f8e00ff */
[----:B------:R-:W-:Y:S02]  /*1ae0*/  IMAD.U32 R4, RZ, RZ, UR5 ;  /* 0x00000005ff047e24 */ /* 0x000fe4000f8e00ff */
[----:B------:R-:W-:-:S02]  /*1af0*/  IMAD.U32 R7, RZ, RZ, UR4 ;  /* 0x00000004ff077e24 */ /* 0x000fc4000f8e00ff */
[----:B------:R-:W-:-:S07]  /*1b00*/  IMAD.U32 R6, RZ, RZ, UR5 ;  /* 0x00000005ff067e24 */ /* 0x000fce000f8e00ff */
.L_x_9:
[----:B------:R-:W-:-:S06]  /*1b10*/  IMAD R18, R14, 0x4, R1 ;  /* 0x000000040e127824 */ /* 0x000fcc00078e0201 */
[----:B------:R-:W5:Y:S01]  /*1b20*/  LDL R18, [R18+0x4] ;  /* 0x0000040012127983 */ /* 0x000f620000100800 */
[----:B------:R-:W-:Y:S01]  /*1b30*/  IMAD.SHL.U32 R19, R14, 0x20, RZ ;  /* 0x000000200e137824 */ /* 0x000fe200078e00ff */
[----:B------:R-:W-:-:S06]  /*1b40*/  UMOV UR4, URZ ;  /* 0x000000ff00047c82 */ /* 0x000fcc0008000000 */
.L_x_8:
        /* <DEDUP_REMOVED lines=10> */
[----:B------:R-:W4:Y:S04]  /*1bf0*/  @!P0 LDG.E R20, desc[UR6][R16.64] ;  /* 0x0000000610148981 */ /* 0x000f28000c1e1900 */
[----:B------:R-:W4:Y:S04]  /*1c00*/  @P3 LDG.E R21, desc[UR6][R16.64+0x4c] ;  /* 0x00004c0610153981 */ /* 0x000f28000c1e1900 */
[----:B------:R-:W4:Y:S04]  /*1c10*/  @!P0 LDG.E R23, desc[UR6][R16.64+0xc] ;  /* 0x00000c0610178981 */ /* 0x000f28000c1e1900 */
[----:B------:R-:W4:Y:S01]  /*1c20*/  @P4 LDG.E R25, desc[UR6][R16.64+0x54] ;  /* 0x0000540610194981 */ /* 0x000f22000c1e1900 */
[----:B--2---:R-:W-:-:S03]  /*1c30*/  @!P0 LOP3.LUT R5, R5, R22, RZ, 0x3c, !PT ;  /* 0x0000001605058212 */ /* 0x004fc600078e3cff */
[----:B------:R-:W2:Y:S01]  /*1c40*/  @P4 LDG.E R22, desc[UR6][R16.64+0x60] ;  /* 0x0000600610164981 */ /* 0x000ea2000c1e1900 */
[----:B---3--:R-:W-:-:S03]  /*1c50*/  @P1 LOP3.LUT R5, R5, R26, RZ, 0x3c, !PT ;  /* 0x0000001a05051212 */ /* 0x008fc600078e3cff */
[----:B------:R-:W3:Y:S01]  /*1c60*/  @P5 LDG.E R26, desc[UR6][R16.64+0x74] ;  /* 0x00007406101a5981 */ /* 0x000ee2000c1e1900 */
[----:B----4-:R-:W-:Y:S02]  /*1c70*/  @P2 LOP3.LUT R5, R5, R28, RZ, 0x3c, !PT ;  /* 0x0000001c05052212 */ /* 0x010fe400078e3cff */
[----:B------:R-:W-:Y:S02]  /*1c80*/  @!P0 LOP3.LUT R9, R9, R20, RZ, 0x3c, !PT ;  /* 0x0000001409098212 */ /* 0x000fe400078e3cff */
[----:B------:R-:W4:Y:S01]  /*1c90*/  @!P0 LDG.E R20, desc[UR6][R16.64+0x8] ;  /* 0x0000080610148981 */ /* 0x000f22000c1e1900 */
[----:B------:R-:W-:-:S03]  /*1ca0*/  @P3 LOP3.LUT R5, R5, R21, RZ, 0x3c, !PT ;  /* 0x0000001505053212 */ /* 0x000fc600078e3cff */
[----:B------:R-:W3:Y:S01]  /*1cb0*/  @!P0 LDG.E R21, desc[UR6][R16.64+0x4] ;  /* 0x0000040610158981 */ /* 0x000ee2000c1e1900 */
[----:B------:R-:W-:-:S03]  /*1cc0*/  @!P0 LOP3.LUT R4, R4, R23, RZ, 0x3c, !PT ;  /* 0x0000001704048212 */ /* 0x000fc600078e3cff */
[----:B------:R-:W3:Y:S01]  /*1cd0*/  @P1 LDG.E R23, desc[UR6][R16.64+0x20] ;  /* 0x0000200610171981 */ /* 0x000ee2000c1e1900 */
[----:B--2---:R-:W-:-:S03]  /*1ce0*/  @P4 LOP3.LUT R5, R5, R22, RZ, 0x3c, !PT ;  /* 0x0000001605054212 */ /* 0x004fc600078e3cff */
[----:B------:R-:W2:Y:S01]  /*1cf0*/  @P1 LDG.E R22, desc[UR6][R16.64+0x1c] ;  /* 0x00001c0610161981 */ /* 0x000ea2000c1e1900 */
[----:B----4-:R-:W-:-:S03]  /*1d00*/  @!P0 LOP3.LUT R7, R7, R20, RZ, 0x3c, !PT ;  /* 0x0000001407078212 */ /* 0x010fc600078e3cff */
[----:B------:R-:W4:Y:S01]  /*1d10*/  @P1 LDG.E R20, desc[UR6][R16.64+0x14] ;  /* 0x0000140610141981 */ /* 0x000f22000c1e1900 */
[----:B---3--:R-:W-:-:S03]  /*1d20*/  @!P0 LOP3.LUT R6, R6, R21, RZ, 0x3c, !PT ;  /* 0x0000001506068212 */ /* 0x008fc600078e3cff */
[----:B------:R-:W3:Y:S01]  /*1d30*/  @P1 LDG.E R21, desc[UR6][R16.64+0x18] ;  /* 0x0000180610151981 */ /* 0x000ee2000c1e1900 */
[----:B------:R-:W-:-:S03]  /*1d40*/  @P5 LOP3.LUT R5, R5, R26, RZ, 0x3c, !PT ;  /* 0x0000001a05055212 */ /* 0x000fc600078e3cff */
[----:B------:R-:W3:Y:S01]  /*1d50*/  @P6 LDG.E R26, desc[UR6][R16.64+0x88] ;  /* 0x00008806101a6981 */ /* 0x000ee2000c1e1900 */
[----:B------:R-:W-:-:S03]  /*1d60*/  @P1 LOP3.LUT R4, R4, R23, RZ, 0x3c, !PT ;  /* 0x0000001704041212 */ /* 0x000fc600078e3cff */
[----:B------:R-:W3:Y:S01]  /*1d70*/  @P2 LDG.E R23, desc[UR6][R16.64+0x34] ;  /* 0x0000340610172981 */ /* 0x000ee2000c1e1900 */
[----:B--2---:R-:W-:-:S03]  /*1d80*/  @P1 LOP3.LUT R7, R7, R22, RZ, 0x3c, !PT ;  /* 0x0000001607071212 */ /* 0x004fc600078e3cff */
[----:B------:R-:W2:Y:S01]  /*1d90*/  @P2 LDG.E R22, desc[UR6][R16.64+0x30] ;  /* 0x0000300610162981 */ /* 0x000ea2000c1e1900 */
[----:B----4-:R-:W-:-:S03]  /*1da0*/  @P1 LOP3.LUT R9, R9, R20, RZ, 0x3c, !PT ;  /* 0x0000001409091212 */ /* 0x010fc600078e3cff */
[----:B------:R-:W4:Y:S01]  /*1db0*/  @P2 LDG.E R20, desc[UR6][R16.64+0x28] ;  /* 0x0000280610142981 */ /* 0x000f22000c1e1900 */
[----:B---3--:R-:W-:-:S03]  /*1dc0*/  @P1 LOP3.LUT R6, R6, R21, RZ, 0x3c, !PT ;  /* 0x0000001506061212 */ /* 0x008fc600078e3cff */
        /* <DEDUP_REMOVED lines=21> */
[----:B------:R-:W-:Y:S02]  /*1f20*/  @P4 LOP3.LUT R6, R6, R25, RZ, 0x3c, !PT ;  /* 0x0000001906064212 */ /* 0x000fe400078e3cff */
[----:B------:R-:W-:Y:S01]  /*1f30*/  LOP3.LUT P0, RZ, R24, 0x80, RZ, 0xc0, !PT ;  /* 0x0000008018ff7812 */ /* 0x000fe2000780c0ff */
        /* <DEDUP_REMOVED lines=20> */
[----:B------:R-:W-:Y:S02]  /*2080*/  @P0 LOP3.LUT R5, R5, R26, RZ, 0x3c, !PT ;  /* 0x0000001a05050212 */ /* 0x000fe400078e3cff */
[----:B------:R-:W-:Y:S02]  /*2090*/  @P0 LOP3.LUT R4, R4, R23, RZ, 0x3c, !PT ;  /* 0x0000001704040212 */ /* 0x000fe400078e3cff */
[----:B--2---:R-:W-:Y:S02]  /*20a0*/  @P0 LOP3.LUT R7, R7, R22, RZ, 0x3c, !PT ;  /* 0x0000001607070212 */ /* 0x004fe400078e3cff */
[----:B----4-:R-:W-:Y:S02]  /*20b0*/  @P0 LOP3.LUT R9, R9, R20, RZ, 0x3c, !PT ;  /* 0x0000001409090212 */ /* 0x010fe400078e3cff */
[----:B---3--:R-:W-:-:S02]  /*20c0*/  @P0 LOP3.LUT R6, R6, R21, RZ, 0x3c, !PT ;  /* 0x0000001506060212 */ /* 0x008fc400078e3cff */
[----:B------:R-:W-:-:S13]  /*20d0*/  R2P PR, R24.B1, 0x7f ;  /* 0x0000007f18007804 */ /* 0x000fda0000001000 */
[----:B------:R-:W2:Y:S04]  /*20e0*/  @P0 LDG.E R20, desc[UR6][R16.64+0xa0] ;  /* 0x0000a00610140981 */ /* 0x000ea8000c1e1900 */
[----:B------:R-:W3:Y:S04]  /*20f0*/  @P0 LDG.E R22, desc[UR6][R16.64+0xa8] ;  /* 0x0000a80610160981 */ /* 0x000ee8000c1e1900 */
[----:B------:R-:W4:Y:S04]  /*2100*/  @P0 LDG.E R21, desc[UR6][R16.64+0xa4] ;  /* 0x0000a40610150981 */ /* 0x000f28000c1e1900 */
        /* <DEDUP_REMOVED lines=13> */
[----:B--2---:R-:W-:Y:S02]  /*21e0*/  @P0 LOP3.LUT R5, R5, R20, RZ, 0x3c, !PT ;  /* 0x0000001405050212 */ /* 0x004fe400078e3cff */
[----:B------:R-:W-:Y:S01]  /*21f0*/  LOP3.LUT P0, RZ, R24, 0x8000, RZ, 0xc0, !PT ;  /* 0x0000800018ff7812 */ /* 0x000fe2000780c0ff */
[----:B------:R-:W2:Y:S01]  /*2200*/  @P2 LDG.E R20, desc[UR6][R16.64+0xd8] ;  /* 0x0000d80610142981 */ /* 0x000ea2000c1e1900 */
[----:B---3--:R-:W-:-:S03]  /*2210*/  @P1 LOP3.LUT R9, R9, R22, RZ, 0x3c, !PT ;  /* 0x0000001609091212 */ /* 0x008fc600078e3cff */
[----:B------:R-:W3:Y:S04]  /*2220*/  @P1 LDG.E R22, desc[UR6][R16.64+0xc4] ;  /* 0x0000c40610161981 */ /* 0x000ee8000c1e1900 */
[----:B------:R-:W2:Y:S01]  /*2230*/  @P2 LDG.E R24, desc[UR6][R16.64+0xc8] ;  /* 0x0000c80610182981 */ /* 0x000ea2000c1e1900 */
[----:B------:R-:W-:Y:S02]  /*2240*/  @P1 LOP3.LUT R6, R6, R25, RZ, 0x3c, !PT ;  /* 0x0000001906061212 */ /* 0x000fe400078e3cff */
[----:B----4-:R-:W-:Y:S01]  /*2250*/  @P1 LOP3.LUT R4, R4, R21, RZ, 0x3c, !PT ;  /* 0x0000001504041212 */ /* 0x010fe200078e3cff */
[----:B------:R-:W4:Y:S01]  /*2260*/  @P2 LDG.E R25, desc[UR6][R16.64+0xd4] ;  /* 0x0000d40610192981 */ /* 0x000f22000c1e1900 */
[----:B------:R-:W-:-:S03]  /*2270*/  @P2 LOP3.LUT R6, R6, R23, RZ, 0x3c, !PT ;  /* 0x0000001706062212 */ /* 0x000fc600078e3cff */
[----:B------:R-:W4:Y:S01]  /*2280*/  @P3 LDG.E R21, desc[UR6][R16.64+0xe0] ;  /* 0x0000e00610153981 */ /* 0x000f22000c1e1900 */
[----:B------:R-:W-:-:S03]  /*2290*/  @P2 LOP3.LUT R7, R7, R26, RZ, 0x3c, !PT ;  /* 0x0000001a07072212 */ /* 0x000fc600078e3cff */
[----:B------:R-:W4:Y:S04]  /*22a0*/  @P3 LDG.E R23, desc[UR6][R16.64+0xe8] ;  /* 0x0000e80610173981 */ /* 0x000f28000c1e1900 */
[----:B------:R-:W4:Y:S01]  /*22b0*/  @P3 LDG.E R26, desc[UR6][R16.64+0xec] ;  /* 0x0000ec06101a3981 */ /* 0x000f22000c1e1900 */
[----:B---3--:R-:W-:-:S03]  /*22c0*/  @P1 LOP3.LUT R5, R5, R22, RZ, 0x3c, !PT ;  /* 0x0000001605051212 */ /* 0x008fc600078e3cff */
[----:B------:R-:W3:Y:S01]  /*22d0*/  @P3 LDG.E R22, desc[UR6][R16.64+0xdc] ;  /* 0x0000dc0610163981 */ /* 0x000ee2000c1e1900 */
[----:B--2---:R-:W-:-:S03]  /*22e0*/  @P2 LOP3.LUT R9, R9, R24, RZ, 0x3c, !PT ;  /* 0x0000001809092212 */ /* 0x004fc600078e3cff */
[----:B------:R-:W2:Y:S01]  /*22f0*/  @P3 LDG.E R24, desc[UR6][R16.64+0xe4] ;  /* 0x0000e40610183981 */ /* 0x000ea2000c1e1900 */
[----:B------:R-:W-:Y:S02]  /*2300*/  @P2 LOP3.LUT R5, R5, R20, RZ, 0x3c, !PT ;  /* 0x0000001405052212 */ /* 0x000fe400078e3cff */
[----:B----4-:R-:W-:Y:S01]  /*2310*/  @P2 LOP3.LUT R4, R4, R25, RZ, 0x3c, !PT ;  /* 0x0000001904042212 */ /* 0x010fe200078e3cff */
[----:B------:R-:W4:Y:S01]  /*2320*/  @P4 LDG.E R20, desc[UR6][R16.64+0xf0] ;  /* 0x0000f00610144981 */ /* 0x000f22000c1e1900 */
[----:B------:R-:W-:-:S03]  /*2330*/  @P3 LOP3.LUT R6, R6, R21, RZ, 0x3c, !PT ;  /* 0x0000001506063212 */ /* 0x000fc600078e3cff */
        /* <DEDUP_REMOVED lines=10> */
[----:B----4-:R-:W-:-:S03]  /*23e0*/  @P4 LOP3.LUT R9, R9, R20, RZ, 0x3c, !PT ;  /* 0x0000001409094212 */ /* 0x010fc600078e3cff */
[----:B------:R-:W4:Y:S01]  /*23f0*/  @P5 LDG.E R20, desc[UR6][R16.64+0x10c] ;  /* 0x00010c0610145981 */ /* 0x000f22000c1e1900 */
[----:B------:R-:W-:-:S03]  /*2400*/  @P4 LOP3.LUT R6, R6, R21, RZ, 0x3c, !PT ;  /* 0x0000001506064212 */ /* 0x000fc600078e3cff */
[----:B------:R-:W4:Y:S01]  /*2410*/  @P5 LDG.E R21, desc[UR6][R16.64+0x110] ;  /* 0x0001100610155981 */ /* 0x000f22000c1e1900 */
[----:B------:R-:W-:-:S03]  /*2420*/  @P4 LOP3.LUT R4, R4, R23, RZ, 0x3c, !PT ;  /* 0x0000001704044212 */ /* 0x000fc600078e3cff */
[----:B------:R-:W4:Y:S01]  /*2430*/  @P6 LDG.E R23, desc[UR6][R16.64+0x11c] ;  /* 0x00011c0610176981 */ /* 0x000f22000c1e1900 */
[----:B------:R-:W-:-:S03]  /*2440*/  @P5 LOP3.LUT R9, R9, R26, RZ, 0x3c, !PT ;  /* 0x0000001a09095212 */ /* 0x000fc600078e3cff */
        /* <DEDUP_REMOVED lines=9> */
[----:B------:R-:W4:Y:S04]  /*24e0*/  @P6 LDG.E R21, desc[UR6][R16.64+0x124] ;  /* 0x0001240610156981 */ /* 0x000f28000c1e1900 */
[----:B------:R-:W4:Y:S01]  /*24f0*/  @P6 LDG.E R20, desc[UR6][R16.64+0x128] ;  /* 0x0001280610146981 */ /* 0x000f22000c1e1900 */
[----:B------:R-:W-:Y:S02]  /*2500*/  @P6 LOP3.LUT R6, R6, R23, RZ, 0x3c, !PT ;  /* 0x0000001706066212 */ /* 0x000fe400078e3cff */
[----:B------:R-:W-:Y:S01]  /*2510*/  @P6 LOP3.LUT R7, R7, R26, RZ, 0x3c, !PT ;  /* 0x0000001a07076212 */ /* 0x000fe200078e3cff */
[----:B------:R-:W4:Y:S04]  /*2520*/  @P0 LDG.E R23, desc[UR6][R16.64+0x130] ;  /* 0x0001300610170981 */ /* 0x000f28000c1e1900 */
[----:B------:R-:W4:Y:S01]  /*2530*/  @P0 LDG.E R26, desc[UR6][R16.64+0x13c] ;  /* 0x00013c06101a0981 */ /* 0x000f22000c1e1900 */
[----:B---3--:R-:W-:-:S03]  /*2540*/  @P5 LOP3.LUT R5, R5, R22, RZ, 0x3c, !PT ;  /* 0x0000001605055212 */ /* 0x008fc600078e3cff */
[----:B------:R-:W3:Y:S01]  /*2550*/  @P0 LDG.E R22, desc[UR6][R16.64+0x12c] ;  /* 0x00012c0610160981 */ /* 0x000ee2000c1e1900 */
[----:B--2---:R-:W-:-:S03]  /*2560*/  @P6 LOP3.LUT R9, R9, R24, RZ, 0x3c, !PT ;  /* 0x0000001809096212 */ /* 0x004fc600078e3cff */
[----:B------:R-:W2:Y:S01]  /*2570*/  @P0 LDG.E R24, desc[UR6][R16.64+0x134] ;  /* 0x0001340610180981 */ /* 0x000ea2000c1e1900 */
[----:B------:R-:W-:-:S04]  /*2580*/  UIADD3 UR4, UPT, UPT, UR4, 0x10, URZ ;  /* 0x0000001004047890 */ /* 0x000fc8000fffe0ff */
[----:B------:R-:W-:Y:S01]  /*2590*/  UISETP.NE.AND UP0, UPT, UR4, 0x20, UPT ;  /* 0x000000200400788c */ /* 0x000fe2000bf05270 */
[----:B----4-:R-:W-:Y:S02]  /*25a0*/  @P6 LOP3.LUT R4, R4, R21, RZ, 0x3c, !PT ;  /* 0x0000001504046212 */ /* 0x010fe400078e3cff */
[----:B------:R-:W-:Y:S02]  /*25b0*/  @P6 LOP3.LUT R5, R5, R20, RZ, 0x3c, !PT ;  /* 0x0000001405056212 */ /* 0x000fe400078e3cff */
[----:B------:R-:W-:Y:S02]  /*25c0*/  @P0 LOP3.LUT R4, R4, R25, RZ, 0x3c, !PT ;  /* 0x0000001904040212 */ /* 0x000fe400078e3cff */
[----:B------:R-:W-:Y:S02]  /*25d0*/  @P0 LOP3.LUT R6, R6, R23, RZ, 0x3c, !PT ;  /* 0x0000001706060212 */ /* 0x000fe400078e3cff */
[----:B------:R-:W-:Y:S02]  /*25e0*/  @P0 LOP3.LUT R5, R5, R26, RZ, 0x3c, !PT ;  /* 0x0000001a05050212 */ /* 0x000fe400078e3cff */
[----:B---3--:R-:W-:-:S02]  /*25f0*/  @P0 LOP3.LUT R9, R9, R22, RZ, 0x3c, !PT ;  /* 0x0000001609090212 */ /* 0x008fc400078e3cff */
[----:B--2---:R-:W-:Y:S01]  /*2600*/  @P0 LOP3.LUT R7, R7, R24, RZ, 0x3c, !PT ;  /* 0x0000001807070212 */ /* 0x004fe200078e3cff */
[----:B------:R-:W-:Y:S06]  /*2610*/  BRA.U UP0, `(.L_x_8) ;  /* 0xfffffff5004c7547 */ /* 0x000fec000b83ffff */
[----:B------:R-:W-:-:S05]  /*2620*/  VIADD R14, R14, 0x1 ;  /* 0x000000010e0e7836 */ /* 0x000fca0000000000 */
[----:B------:R-:W-:-:S13]  /*2630*/  ISETP.NE.AND P0, PT, R14, 0x5, PT ;  /* 0x000000050e00780c */ /* 0x000fda0003f05270 */
[----:B------:R-:W-:Y:S05]  /*2640*/  @P0 BRA `(.L_x_9) ;  /* 0xfffffff400300947 */ /* 0x000fea000383ffff */
[----:B------:R3:W-:Y:S04]  /*2650*/  STL [R1+0x4], R9 ;  /* 0x0000040901007387 */ /* 0x0007e80000100800 */
[----:B------:R3:W-:Y:S04]  /*2660*/  STL.64 [R1+0x8], R6 ;  /* 0x0000080601007387 */ /* 0x0007e80000100a00 */
[----:B------:R3:W-:Y:S02]  /*2670*/  STL.64 [R1+0x10], R4 ;  /* 0x0000100401007387 */ /* 0x0007e40000100a00 */
.L_x_3:
[----:B------:R-:W-:Y:S05]  /*2680*/  BSYNC.RECONVERGENT B1 ;  /* 0x0000000000017941 */ /* 0x000fea0003800200 */
.L_x_2:
[C---:B------:R-:W-:Y:S01]  /*2690*/  ISETP.GT.U32.AND P0, PT, R15.reuse, 0x3, PT ;  /* 0x000000030f00780c */ /* 0x040fe20003f04070 */
[----:B------:R-:W-:Y:S01]  /*26a0*/  VIADD R10, R10, 0x1 ;  /* 0x000000010a0a7836 */ /* 0x000fe20000000000 */
[--C-:B------:R-:W-:Y:S02]  /*26b0*/  SHF.R.U64 R15, R15, 0x2, R0.reuse ;  /* 0x000000020f0f7819 */ /* 0x100fe40000001200 */
[----:B------:R-:W-:Y:S02]  /*26c0*/  ISETP.GT.U32.AND.EX P0, PT, R0, RZ, PT, P0 ;  /* 0x000000ff0000720c */ /* 0x000fe40003f04100 */
[----:B------:R-:W-:-:S11]  /*26d0*/  SHF.R.U32.HI R0, RZ, 0x2, R0 ;  /* 0x00000002ff007819 */ /* 0x000fd60000011600 */
[----:B------:R-:W-:Y:S05]  /*26e0*/  @P0 BRA `(.L_x_10) ;  /* 0xffffffd800cc0947 */ /* 0x000fea000383ffff */
.L_x_1:
[----:B------:R-:W-:Y:S05]  /*26f0*/  BSYNC.RECONVERGENT B0 ;  /* 0x0000000000007941 */ /* 0x000fea0003800200 */
.L_x_0:
[----:B------:R-:W4:Y:S02]  /*2700*/  LDC.64 R16, c[0x0][0x3b8] ;  /* 0x0000ee00ff107b82 */ /* 0x000f240000000a00 */
[----:B----4-:R-:W-:-:S14]  /*2710*/  DSETP.GT.AND P0, PT, R16, RZ, PT ;  /* 0x000000ff1000722a */ /* 0x010fdc0003f04000 */
[----:B------:R-:W-:Y:S05]  /*2720*/  @!P0 BRA `(.L_x_11) ;  /* 0x0000000c000c8947 */ /* 0x000fea0003800000 */
[----:B------:R-:W4:Y:S01]  /*2730*/  LDCU UR4, c[0x0][0x3bc] ;  /* 0x00007780ff0477ac */ /* 0x000f220008000800 */
[----:B------:R-:W-:Y:S01]  /*2740*/  IMAD.MOV.U32 R12, RZ, RZ, 0x1 ;  /* 0x00000001ff0c7424 */ /* 0x000fe200078e00ff */
[----:B------:R-:W5:Y:S01]  /*2750*/  LDC R10, c[0x0][0x39c] ;  /* 0x0000e700ff0a7b82 */ /* 0x000f620000000800 */
[----:B------:R-:W0:Y:S01]  /*2760*/  LDCU.64 UR8, c[0x0][0x398] ;  /* 0x00007300ff0877ac */ /* 0x000e220008000a00 */
[----:B----4-:R-:W4:Y:S01]  /*2770*/  MUFU.RCP64H R13, UR4 ;  /* 0x00000004000d7d08 */ /* 0x010f220008001800 */
[----:B-----5:R-:W-:Y:S02]  /*2780*/  FSETP.GEU.AND P1, PT, |R10|, 6.5827683646048100446e-37, PT ;  /* 0x036000000a00780b */ /* 0x020fe40003f2e200 */
[----:B----4-:R-:W-:-:S08]  /*2790*/  DFMA R14, R12, -R16, 1 ;  /* 0x3ff000000c0e742b */ /* 0x010fd00000000810 */
[----:B------:R-:W-:-:S08]  /*27a0*/  DFMA R14, R14, R14, R14 ;  /* 0x0000000e0e0e722b */ /* 0x000fd0000000000e */
[----:B------:R-:W-:-:S08]  /*27b0*/  DFMA R14, R12, R14, R12 ;  /* 0x0000000e0c0e722b */ /* 0x000fd0000000000c */
[----:B------:R-:W-:-:S08]  /*27c0*/  DFMA R12, R14, -R16, 1 ;  /* 0x3ff000000e0c742b */ /* 0x000fd00000000810 */
[----:B------:R-:W-:-:S08]  /*27d0*/  DFMA R12, R14, R12, R14 ;  /* 0x0000000c0e0c722b */ /* 0x000fd0000000000e */
[----:B0-----:R-:W-:-:S08]  /*27e0*/  DMUL R14, R12, UR8 ;  /* 0x000000080c0e7c28 */ /* 0x001fd00008000000 */
[----:B------:R-:W-:-:S08]  /*27f0*/  DFMA R16, R14, -R16, UR8 ;  /* 0x000000080e107e2b */ /* 0x000fd00008000810 */
[----:B------:R-:W-:-:S10]  /*2800*/  DFMA R12, R12, R16, R14 ;  /* 0x000000100c0c722b */ /* 0x000fd4000000000e */
[----:B------:R-:W-:-:S05]  /*2810*/  FFMA R0, RZ, UR4, R13 ;  /* 0x00000004ff007c23 */ /* 0x000fca000800000d */
[----:B------:R-:W-:-:S13]  /*2820*/  FSETP.GT.AND P0, PT, |R0|, 1.469367938527859385e-39, PT ;  /* 0x001000000000780b */ /* 0x000fda0003f04200 */
[----:B------:R-:W-:Y:S05]  /*2830*/  @P0 BRA P1, `(.L_x_12) ;  /* 0x0000000000100947 */ /* 0x000fea0000800000 */
[----:B------:R-:W-:-:S07]  /*2840*/  MOV R10, 0x2860 ;  /* 0x00002860000a7802 */ /* 0x000fce0000000f00 */
[----:B-123--:R-:W-:Y:S05]  /*2850*/  CALL.REL.NOINC `($__internal_0_$__cuda_sm20_div_rn_f64_full) ;  /* 0x0000000c00047944 */ /* 0x00efea0003c00000 */
[----:B------:R-:W-:Y:S02]  /*2860*/  IMAD.MOV.U32 R12, RZ, RZ, R20 ;  /* 0x000000ffff0c7224 */ /* 0x000fe400078e0014 */
[----:B------:R-:W-:-:S07]  /*2870*/  IMAD.MOV.U32 R13, RZ, RZ, R21 ;  /* 0x000000ffff0d7224 */ /* 0x000fce00078e0015 */
.L_x_12:
[----:B------:R-:W0:Y:S01]  /*2880*/  MUFU.RSQ64H R17, R13 ;  /* 0x0000000d00117308 */ /* 0x000e220000001c00 */
[----:B------:R-:W-:Y:S01]  /*2890*/  VIADD R16, R13, 0xfcb00000 ;  /* 0xfcb000000d107836 */ /* 0x000fe20000000000 */
[----:B------:R-:W4:Y:S01]  /*28a0*/  LDC.64 R14, c[0x0][0x3a8] ;  /* 0x0000ea00ff0e7b82 */ /* 0x000f220000000a00 */
[----:B------:R-:W-:Y:S02]  /*28b0*/  IMAD.MOV.U32 R20, RZ, RZ, 0x0 ;  /* 0x00000000ff147424 */ /* 0x000fe400078e00ff */
[----:B------:R-:W-:Y:S01]  /*28c0*/  IMAD.MOV.U32 R21, RZ, RZ, 0x3fd80000 ;  /* 0x3fd80000ff157424 */ /* 0x000fe200078e00ff */
[----:B------:R-:W-:-:S04]  /*28d0*/  ISETP.GE.U32.AND P0, PT, R16, 0x7ca00000, PT ;  /* 0x7ca000001000780c */ /* 0x000fc80003f06070 */
[----:B------:R-:W5:Y:S01]  /*28e0*/  LDC.64 R22, c[0x0][0x3a0] ;  /* 0x0000e800ff167b82 */ /* 0x000f620000000a00 */
[----:B0-----:R-:W-:-:S08]  /*28f0*/  DMUL R18, R16, R16 ;  /* 0x0000001010127228 */ /* 0x001fd00000000000 */
[----:B------:R-:W-:Y:S02]  /*2900*/  DFMA R18, -R18, R12, 1 ;  /* 0x3ff000001212742b */ /* 0x000fe4000000010c */
[----:B----4-:R-:W-:-:S06]  /*2910*/  DMUL R24, R14, -0.5 ;  /* 0xbfe000000e187828 */ /* 0x010fcc0000000000 */
[----:B------:R-:W-:Y:S02]  /*2920*/  DFMA R20, R18, R20, 0.5 ;  /* 0x3fe000001214742b */ /* 0x000fe40000000014 */
[----:B------:R-:W-:Y:S02]  /*2930*/  DMUL R18, R16, R18 ;  /* 0x0000001210127228 */ /* 0x000fe40000000000 */
[----:B-----5:R-:W-:-:S06]  /*2940*/  DFMA R14, R24, R14, R22 ;  /* 0x0000000e180e722b */ /* 0x020fcc0000000016 */
[----:B------:R-:W-:Y:S02]  /*2950*/  DFMA R18, R20, R18, R16 ;  /* 0x000000121412722b */ /* 0x000fe40000000010 */
[----:B------:R-:W-:-:S06]  /*2960*/  DMUL R14, R14, R12 ;  /* 0x0000000c0e0e7228 */ /* 0x000fcc0000000000 */
[----:B------:R-:W-:Y:S02]  /*2970*/  DMUL R20, R18, R12 ;  /* 0x0000000c12147228 */ /* 0x000fe40000000000 */
[----:B------:R-:W-:Y:S02]  /*2980*/  VIADD R25, R19, 0xfff00000 ;  /* 0xfff0000013197836 */ /* 0x000fe40000000000 */
[----:B------:R-:W-:-:S04]  /*2990*/  IMAD.MOV.U32 R24, RZ, RZ, R18 ;  /* 0x000000ffff187224 */ /* 0x000fc800078e0012 */
[----:B------:R-:W-:-:S08]  /*29a0*/  DFMA R22, R20, -R20, R12 ;  /* 0x800000141416722b */ /* 0x000fd0000000000c */
[----:B------:R-:W-:Y:S01]  /*29b0*/  DFMA R26, R22, R24, R20 ;  /* 0x00000018161a722b */ /* 0x000fe20000000014 */
[----:B------:R-:W-:Y:S10]  /*29c0*/  @!P0 BRA `(.L_x_13) ;  /* 0x0000000000088947 */ /* 0x000ff40003800000 */
[----:B------:R-:W-:-:S07]  /*29d0*/  MOV R0, 0x29f0 ;  /* 0x000029f000007802 */ /* 0x000fce0000000f00 */
[----:B-123--:R-:W-:Y:S05]  /*29e0*/  CALL.REL.NOINC `($__internal_1_$__cuda_sm20_dsqrt_rn_f64_mediumpath_v1) ;  /* 0x0000001000047944 */ /* 0x00efea0003c00000 */
.L_x_13:
[----:B------:R-:W0:Y:S01]  /*29f0*/  LDCU.64 UR4, c[0x0][0x3a8] ;  /* 0x00007500ff0477ac */ /* 0x000e220008000a00 */
[----:B------:R-:W-:Y:S01]  /*2a00*/  IMAD.MOV.U32 R0, RZ, RZ, RZ ;  /* 0x000000ffff007224 */ /* 0x000fe200078e00ff */
[----:B------:R-:W4:Y:S01]  /*2a10*/  LDCU.64 UR10, c[0x0][0x3b8] ;  /* 0x00007700ff0a77ac */ /* 0x000f220008000a00 */
[----:B0-----:R-:W-:Y:S01]  /*2a20*/  DMUL R12, R26, UR4 ;  /* 0x000000041a0c7c28 */ /* 0x001fe20008000000 */
[----:B------:R-:W-:Y:S01]  /*2a30*/  UMOV UR4, URZ ;  /* 0x000000ff00047c82 */ /* 0x000fe20008000000 */
[----:B----4-:R-:W-:-:S09]  /*2a40*/  UMOV UR5, URZ ;  /* 0x000000ff00057c82 */ /* 0x010fd20008000000 */
.L_x_21:
[----:B------:R-:W-:Y:S01]  /*2a50*/  UIADD3 UR5, UPT, UPT, UR5, 0x1, URZ ;  /* 0x0000000105057890 */ /* 0x000fe2000fffe0ff */
[----:B------:R-:W-:Y:S01]  /*2a60*/  IMAD.MOV.U32 R10, RZ, RZ, R0 ;  /* 0x000000ffff0a7224 */ /* 0x000fe200078e0000 */
[----:B------:R-:W-:-:S03]  /*2a70*/  UISETP.NE.AND UP0, UPT, UR4, 0x1, UPT ;  /* 0x000000010400788c */ /* 0x000fc6000bf05270 */
[----:B------:R-:W-:-:S04]  /*2a80*/  UMOV UR4, URZ ;  /* 0x000000ff00047c82 */ /* 0x000fc80008000000 */
[----:B------:R-:W0:Y:S02]  /*2a90*/  I2F.F64.U32 R16, UR5 ;  /* 0x0000000500107d12 */ /* 0x000e240008201800 */
[----:B0-----:R-:W-:Y:S01]  /*2aa0*/  DSETP.GEU.AND P0, PT, R16, UR10, PT ;  /* 0x0000000a10007e2a */ /* 0x001fe2000bf0e000 */
[----:B------:R-:W-:-:S13]  /*2ab0*/  BRA.U !UP0, `(.L_x_14) ;  /* 0x00000005082c7547 */ /* 0x000fda000b800000 */
[----:B------:R-:W-:Y:S01]  /*2ac0*/  SHF.R.U32.HI R0, RZ, 0x2, R9 ;  /* 0x00000002ff007819 */ /* 0x000fe20000011609 */
[----:B------:R-:W-:Y:S01]  /*2ad0*/  IMAD.MOV.U32 R21, RZ, RZ, 0x3e055027 ;  /* 0x3e055027ff157424 */ /* 0x000fe200078e00ff */
[----:B------:R-:W-:Y:S02]  /*2ae0*/  BSSY.RECONVERGENT B0, `(.L_x_15) ;  /* 0x000003d000007945 */ /* 0x000fe40003800200 */
[----:B------:R-:W-:Y:S01]  /*2af0*/  LOP3.LUT R0, R0, R9, RZ, 0x3c, !PT ;  /* 0x0000000900007212 */ /* 0x000fe200078e3cff */
[----:B-123--:R-:W-:-:S04]  /*2b00*/  IMAD.SHL.U32 R9, R5, 0x10, RZ ;  /* 0x0000001005097824 */ /* 0x00efc800078e00ff */
[----:B------:R-:W-:-:S05]  /*2b10*/  IMAD.SHL.U32 R10, R0, 0x2, RZ ;  /* 0x00000002000a7824 */ /* 0x000fca00078e00ff */
[----:B------:R-:W-:Y:S01]  /*2b20*/  LOP3.LUT R10, R0, R10, R9, 0x96, !PT ;  /* 0x0000000a000a7212 */ /* 0x000fe200078e9609 */
[----:B------:R-:W-:-:S03]  /*2b30*/  IMAD.MOV.U32 R9, RZ, RZ, 0x2f800000 ;  /* 0x2f800000ff097424 */ /* 0x000fc600078e00ff */
[----:B------:R-:W-:-:S04]  /*2b40*/  LOP3.LUT R17, R10, R5, RZ, 0x3c, !PT ;  /* 0x000000050a117212 */ /* 0x000fc800078e3cff */
[C---:B------:R-:W-:Y:S01]  /*2b50*/  IADD3 R0, PT, PT, R8.reuse, 0x587c5, R17 ;  /* 0x000587c508007810 */ /* 0x040fe20007ffe011 */
[----:B------:R-:W-:-:S03]  /*2b60*/  VIADD R8, R8, 0xb0f8a ;  /* 0x000b0f8a08087836 */ /* 0x000fc60000000000 */
[----:B------:R-:W-:-:S05]  /*2b70*/  I2FP.F32.U32 R0, R0 ;  /* 0x0000000000007245 */ /* 0x000fca0000201000 */
[----:B------:R-:W-:-:S05]  /*2b80*/  FFMA R0, R0, R9, 1.1641532182693481445e-10 ;  /* 0x2f00000000007423 */ /* 0x000fca0000000009 */
[----:B------:R-:W-:-:S13]  /*2b90*/  FSETP.GEU.AND P1, PT, R0, 1.175494350822287508e-38, PT ;  /* 0x008000000000780b */ /* 0x000fda0003f2e000 */
[----:B------:R-:W-:-:S04]  /*2ba0*/  @!P1 FMUL R0, R0, 8388608 ;  /* 0x4b00000000009820 */ /* 0x000fc80000400000 */
[----:B------:R-:W-:-:S05]  /*2bb0*/  VIADD R9, R0, 0xc0d55555 ;  /* 0xc0d5555500097836 */ /* 0x000fca0000000000 */
[----:B------:R-:W-:-:S04]  /*2bc0*/  LOP3.LUT R19, R9, 0xff800000, RZ, 0xc0, !PT ;  /* 0xff80000009137812 */ /* 0x000fc800078ec0ff */
[----:B------:R-:W-:Y:S01]  /*2bd0*/  I2FP.F32.S32 R10, R19 ;  /* 0x00000013000a7245 */ /* 0x000fe20000201400 */
[----:B------:R-:W-:Y:S02]  /*2be0*/  IMAD.IADD R9, R0, 0x1, -R19 ;  /* 0x0000000100097824 */ /* 0x000fe400078e0a13 */
[----:B------:R-:W-:Y:S02]  /*2bf0*/  IMAD.MOV.U32 R19, RZ, RZ, 0x7f800000 ;  /* 0x7f800000ff137424 */ /* 0x000fe400078e00ff */
[----:B------:R-:W-:-:S04]  /*2c00*/  FADD R16, R9, -1 ;  /* 0xbf80000009107421 */ /* 0x000fc80000000000 */
[----:B------:R-:W-:-:S04]  /*2c10*/  FFMA R9, R16, -R21, 0.14084610342979431152 ;  /* 0x3e1039f610097423 */ /* 0x000fc80000000815 */
[----:B------:R-:W-:-:S04]  /*2c20*/  FFMA R9, R16, R9, -0.12148627638816833496 ;  /* 0xbdf8cdcc10097423 */ /* 0x000fc80000000009 */
[----:B------:R-:W-:-:S04]  /*2c30*/  FFMA R9, R16, R9, 0.13980610668659210205 ;  /* 0x3e0f295510097423 */ /* 0x000fc80000000009 */
[----:B------:R-:W-:-:S04]  /*2c40*/  FFMA R9, R16, R9, -0.16684235632419586182 ;  /* 0xbe2ad8b910097423 */ /* 0x000fc80000000009 */
[----:B------:R-:W-:-:S04]  /*2c50*/  FFMA R9, R16, R9, 0.20012299716472625732 ;  /* 0x3e4ced0b10097423 */ /* 0x000fc80000000009 */
[----:B------:R-:W-:-:S04]  /*2c60*/  FFMA R9, R16, R9, -0.24999669194221496582 ;  /* 0xbe7fff2210097423 */ /* 0x000fc80000000009 */
[----:B------:R-:W-:-:S04]  /*2c70*/  FFMA R9, R16, R9, 0.33333182334899902344 ;  /* 0x3eaaaa7810097423 */ /* 0x000fc80000000009 */
[----:B------:R-:W-:Y:S01]  /*2c80*/  FFMA R21, R16, R9, -0.5 ;  /* 0xbf00000010157423 */ /* 0x000fe20000000009 */
[----:B------:R-:W-:Y:S02]  /*2c90*/  FSEL R9, RZ, -23, P1 ;  /* 0xc1b80000ff097808 */ /* 0x000fe40000800000 */
[----:B------:R-:W-:Y:S01]  /*2ca0*/  ISETP.GT.U32.AND P1, PT, R0, 0x7f7fffff, PT ;  /* 0x7f7fffff0000780c */ /* 0x000fe20003f24070 */
[----:B------:R-:W-:Y:S02]  /*2cb0*/  FMUL R21, R16, R21 ;  /* 0x0000001510157220 */ /* 0x000fe40000400000 */
[----:B------:R-:W-:Y:S01]  /*2cc0*/  FFMA R10, R10, 1.1920928955078125e-07, R9 ;  /* 0x340000000a0a7823 */ /* 0x000fe20000000009 */
[----:B------:R-:W-:Y:S01]  /*2cd0*/  SHF.R.U32.HI R9, RZ, 0x2, R6 ;  /* 0x00000002ff097819 */ /* 0x000fe20000011606 */
[----:B------:R-:W-:-:S03]  /*2ce0*/  FFMA R21, R16, R21, R16 ;  /* 0x0000001510157223 */ /* 0x000fc60000000010 */
[----:B------:R-:W-:Y:S01]  /*2cf0*/  LOP3.LUT R9, R9, R6, RZ, 0x3c, !PT ;  /* 0x0000000609097212 */ /* 0x000fe200078e3cff */
[----:B------:R-:W-:Y:S01]  /*2d00*/  FFMA R21, R10, 0.69314718246459960938, R21 ;  /* 0x3f3172180a157823 */ /* 0x000fe20000000015 */
[----:B------:R-:W-:-:S03]  /*2d10*/  IMAD.SHL.U32 R6, R17, 0x10, RZ ;  /* 0x0000001011067824 */ /* 0x000fc600078e00ff */
[C---:B------:R-:W-:Y:S01]  /*2d20*/  @P1 FFMA R21, R0.reuse, R19, +INF ;  /* 0x7f80000000151423 */ /* 0x040fe20000000013 */
[----:B------:R-:W-:Y:S01]  /*2d30*/  IMAD.SHL.U32 R10, R9, 0x2, RZ ;  /* 0x00000002090a7824 */ /* 0x000fe200078e00ff */
[----:B------:R-:W-:Y:S02]  /*2d40*/  FSETP.NEU.AND P1, PT, R0, RZ, PT ;  /* 0x000000ff0000720b */ /* 0x000fe40003f2d000 */
[----:B------:R-:W-:Y:S02]  /*2d50*/  FMUL R21, R21, -2 ;  /* 0xc000000015157820 */ /* 0x000fe40000400000 */
[----:B------:R-:W-:Y:S01]  /*2d60*/  LOP3.LUT R6, R9, R10, R6, 0x96, !PT ;  /* 0x0000000a09067212 */ /* 0x000fe200078e9606 */
[----:B------:R-:W-:Y:S02]  /*2d70*/  IMAD.MOV.U32 R9, RZ, RZ, 0x30c90fdb ;  /* 0x30c90fdbff097424 */ /* 0x000fe400078e00ff */
[----:B------:R-:W-:Y:S02]  /*2d80*/  FSEL R21, R21, +INF , P1 ;  /* 0x7f80000015157808 */ /* 0x000fe40000800000 */
[----:B------:R-:W-:-:S02]  /*2d90*/  LOP3.LUT R19, R6, R17, RZ, 0x3c, !PT ;  /* 0x0000001106137212 */ /* 0x000fc400078e3cff */
[----:B------:R0:W1:Y:S01]  /*2da0*/  MUFU.RSQ R10, R21 ;  /* 0x00000015000a7308 */ /* 0x0000620000001400 */
[----:B------:R-:W-:Y:S02]  /*2db0*/  VIADD R6, R21, 0xf3000000 ;  /* 0xf300000015067836 */ /* 0x000fe40000000000 */
[----:B------:R-:W-:-:S03]  /*2dc0*/  IMAD.IADD R0, R19, 0x1, R8 ;  /* 0x0000000113007824 */ /* 0x000fc600078e0208 */
[----:B------:R-:W-:Y:S02]  /*2dd0*/  ISETP.GT.U32.AND P1, PT, R6, 0x727fffff, PT ;  /* 0x727fffff0600780c */ /* 0x000fe40003f24070 */
[----:B------:R-:W-:-:S05]  /*2de0*/  I2FP.F32.U32 R0, R0 ;  /* 0x0000000000007245 */ /* 0x000fca0000201000 */
[----:B------:R-:W-:-:S06]  /*2df0*/  FFMA R6, R0, R9, 7.314590599882819788e-10 ;  /* 0x30490fdb00067423 */ /* 0x000fcc0000000009 */
[----:B01----:R-:W-:Y:S05]  /*2e00*/  @!P1 BRA `(.L_x_16) ;  /* 0x0000000000189947 */ /* 0x003fea0003800000 */
[----:B------:R-:W-:Y:S01]  /*2e10*/  BSSY.RECONVERGENT B1, `(.L_x_17) ;  /* 0x0000003000017945 */ /* 0x000fe20003800200 */
[----:B------:R-:W-:-:S07]  /*2e20*/  MOV R20, 0x2e40 ;  /* 0x00002e4000147802 */ /* 0x000fce0000000f00 */
[----:B------:R-:W-:Y:S05]  /*2e30*/  CALL.REL.NOINC `($__internal_2_$__cuda_sm20_sqrt_rn_f32_slowpath) ;  /* 0x0000000c00947944 */ /* 0x000fea0003c00000 */
[----:B------:R-:W-:Y:S05]  /*2e40*/  BSYNC.RECONVERGENT B1 ;  /* 0x0000000000017941 */ /* 0x000fea0003800200 */
.L_x_17:
[----:B------:R-:W-:Y:S01]  /*2e50*/  IMAD.MOV.U32 R0, RZ, RZ, R9 ;  /* 0x000000ffff007224 */ /* 0x000fe200078e0009 */
[----:B------:R-:W-:Y:S06]  /*2e60*/  BRA `(.L_x_18) ;  /* 0x0000000000107947 */ /* 0x000fec0003800000 */
.L_x_16:
[----:B------:R-:W-:Y:S01]  /*2e70*/  FMUL.FTZ R0, R21, R10 ;  /* 0x0000000a15007220 */ /* 0x000fe20000410000 */
[----:B------:R-:W-:-:S03]  /*2e80*/  FMUL.FTZ R10, R10, 0.5 ;  /* 0x3f0000000a0a7820 */ /* 0x000fc60000410000 */
[----:B------:R-:W-:-:S04]  /*2e90*/  FFMA R9, -R0, R0, R21 ;  /* 0x0000000000097223 */ /* 0x000fc80000000115 */
[----:B------:R-:W-:-:S07]  /*2ea0*/  FFMA R0, R9, R10, R0 ;  /* 0x0000000a09007223 */ /* 0x000fce0000000000 */
.L_x_18:
[----:B------:R-:W-:Y:S05]  /*2eb0*/  BSYNC.RECONVERGENT B0 ;  /* 0x0000000000007941 */ /* 0x000fea0003800200 */
.L_x_15:
[----:B------:R-:W-:Y:S01]  /*2ec0*/  FMUL.RZ R16, R6, 0.15915493667125701904 ;  /* 0x3e22f98306107820 */ /* 0x000fe2000040c000 */
[----:B------:R-:W-:Y:S01]  /*2ed0*/  IMAD.MOV.U32 R6, RZ, RZ, R4 ;  /* 0x000000ffff067224 */ /* 0x000fe200078e0004 */
[----:B------:R-:W-:Y:S01]  /*2ee0*/  UMOV UR4, 0x1 ;  /* 0x0000000100047882 */ /* 0x000fe20000000000 */
[----:B------:R-:W-:Y:S01]  /*2ef0*/  IMAD.MOV.U32 R4, RZ, RZ, R17 ;  /* 0x000000ffff047224 */ /* 0x000fe200078e0011 */
[----:B------:R-:W0:Y:S08]  /*2f00*/  MUFU.SIN R9, R16 ;  /* 0x0000001000097308 */ /* 0x000e300000000400 */
[----:B------:R-:W1:Y:S01]  /*2f10*/  MUFU.COS R21, R16 ;  /* 0x0000001000157308 */ /* 0x000e620000000000 */
[----:B0-----:R-:W-:Y:S01]  /*2f20*/  FMUL R10, R9, R0 ;  /* 0x00000000090a7220 */ /* 0x001fe20000400000 */
[----:B------:R-:W-:-:S02]  /*2f30*/  IMAD.MOV.U32 R9, RZ, RZ, R7 ;  /* 0x000000ffff097224 */ /* 0x000fc400078e0007 */
[----:B------:R-:W-:Y:S02]  /*2f40*/  IMAD.MOV.U32 R7, RZ, RZ, R5 ;  /* 0x000000ffff077224 */ /* 0x000fe400078e0005 */
[----:B------:R-:W-:Y:S02]  /*2f50*/  IMAD.MOV.U32 R5, RZ, RZ, R19 ;  /* 0x000000ffff057224 */ /* 0x000fe400078e0013 */
[----:B-1----:R-:W-:-:S07]  /*2f60*/  FMUL R0, R21, R0 ;  /* 0x0000000015007220 */ /* 0x002fce0000400000 */
.L_x_14:
[----:B------:R-:W0:Y:S01]  /*2f70*/  F2F.F64.F32 R16, R10 ;  /* 0x0000000a00107310 */ /* 0x000e220000201800 */
[----:B------:R-:W-:Y:S01]  /*2f80*/  IMAD.MOV.U32 R18, RZ, RZ, 0x652b82fe ;  /* 0x652b82feff127424 */ /* 0x000fe200078e00ff */
[----:B------:R-:W-:Y:S01]  /*2f90*/  UMOV UR8, 0xfefa39ef ;  /* 0xfefa39ef00087882 */ /* 0x000fe20000000000 */
[----:B------:R-:W-:Y:S01]  /*2fa0*/  IMAD.MOV.U32 R19, RZ, RZ, 0x3ff71547 ;  /* 0x3ff71547ff137424 */ /* 0x000fe200078e00ff */
[----:B------:R-:W-:Y:S01]  /*2fb0*/  UMOV UR9, 0x3fe62e42 ;  /* 0x3fe62e4200097882 */ /* 0x000fe20000000000 */
[----:B------:R-:W-:Y:S01]  /*2fc0*/  BSSY.RECONVERGENT B0, `(.L_x_19) ;  /* 0x0000037000007945 */ /* 0x000fe20003800200 */
[----:B0-----:R-:W-:-:S08]  /*2fd0*/  DFMA R16, R12, R16, R14 ;  /* 0x000000100c10722b */ /* 0x001fd0000000000e */
[----:B------:R-:W-:Y:S02]  /*2fe0*/  DFMA R18, R16, R18, 6.75539944105574400000e+15 ;  /* 0x433800001012742b */ /* 0x000fe40000000012 */
[----:B------:R-:W-:-:S06]  /*2ff0*/  FSETP.GEU.AND P1, PT, |R17|, 4.1917929649353027344, PT ;  /* 0x4086232b1100780b */ /* 0x000fcc0003f2e200 */
[----:B------:R-:W-:-:S08]  /*3000*/  DADD R20, R18, -6.75539944105574400000e+15 ;  /* 0xc338000012147429 */ /* 0x000fd00000000000 */
[----:B------:R-:W-:Y:S01]  /*3010*/  DFMA R22, R20, -UR8, R16 ;  /* 0x8000000814167c2b */ /* 0x000fe20008000010 */
[----:B------:R-:W-:Y:S01]  /*3020*/  UMOV UR8, 0x3b39803f ;  /* 0x3b39803f00087882 */ /* 0x000fe20000000000 */
[----:B------:R-:W-:-:S06]  /*3030*/  UMOV UR9, 0x3c7abc9e ;  /* 0x3c7abc9e00097882 */ /* 0x000fcc0000000000 */
[----:B------:R-:W-:Y:S01]  /*3040*/  DFMA R20, R20, -UR8, R22 ;  /* 0x8000000814147c2b */ /* 0x000fe20008000016 */
[----:B------:R-:W-:Y:S01]  /*3050*/  UMOV UR8, 0x69ce2bdf ;  /* 0x69ce2bdf00087882 */ /* 0x000fe20000000000 */
[----:B------:R-:W-:Y:S01]  /*3060*/  IMAD.MOV.U32 R22, RZ, RZ, -0x35dec16 ;  /* 0xfca213eaff167424 */ /* 0x000fe200078e00ff */
[----:B------:R-:W-:Y:S01]  /*3070*/  UMOV UR9, 0x3e5ade15 ;  /* 0x3e5ade1500097882 */ /* 0x000fe20000000000 */
[----:B------:R-:W-:-:S06]  /*3080*/  IMAD.MOV.U32 R23, RZ, RZ, 0x3e928af3 ;  /* 0x3e928af3ff177424 */ /* 0x000fcc00078e00ff */
[----:B------:R-:W-:Y:S01]  /*3090*/  DFMA R22, R20, UR8, R22 ;  /* 0x0000000814167c2b */ /* 0x000fe20008000016 */
[----:B------:R-:W-:Y:S01]  /*30a0*/  UMOV UR8, 0x62401315 ;  /* 0x6240131500087882 */ /* 0x000fe20000000000 */
[----:B------:R-:W-:-:S06]  /*30b0*/  UMOV UR9, 0x3ec71dee ;  /* 0x3ec71dee00097882 */ /* 0x000fcc0000000000 */
[----:B------:R-:W-:Y:S01]  /*30c0*/  DFMA R22, R20, R22, UR8 ;  /* 0x0000000814167e2b */ /* 0x000fe20008000016 */
        /* <DEDUP_REMOVED lines=20> */
[----:B------:R-:W-:-:S08]  /*3210*/  DFMA R22, R20, R22, UR8 ;  /* 0x0000000814167e2b */ /* 0x000fd00008000016 */
[----:B------:R-:W-:-:S08]  /*3220*/  DFMA R22, R20, R22, 1 ;  /* 0x3ff000001416742b */ /* 0x000fd00000000016 */
[----:B------:R-:W-:-:S10]  /*3230*/  DFMA R22, R20, R22, 1 ;  /* 0x3ff000001416742b */ /* 0x000fd40000000016 */
[----:B------:R-:W-:Y:S02]  /*3240*/  IMAD R21, R18, 0x100000, R23 ;  /* 0x0010000012157824 */ /* 0x000fe400078e0217 */
[----:B------:R-:W-:Y:S01]  /*3250*/  IMAD.MOV.U32 R20, RZ, RZ, R22 ;  /* 0x000000ffff147224 */ /* 0x000fe200078e0016 */
[----:B------:R-:W-:Y:S06]  /*3260*/  @!P1 BRA `(.L_x_20) ;  /* 0x0000000000309947 */ /* 0x000fec0003800000 */
[----:B------:R-:W-:Y:S01]  /*3270*/  FSETP.GEU.AND P2, PT, |R17|, 4.2275390625, PT ;  /* 0x408748001100780b */ /* 0x000fe20003f4e200 */
[C---:B------:R-:W-:Y:S02]  /*3280*/  DADD R20, R16.reuse, +INF ;  /* 0x7ff0000010147429 */ /* 0x040fe40000000000 */
[----:B------:R-:W-:-:S08]  /*3290*/  DSETP.GEU.AND P1, PT, R16, RZ, PT ;  /* 0x000000ff1000722a */ /* 0x000fd00003f2e000 */
[----:B------:R-:W-:Y:S02]  /*32a0*/  FSEL R20, R20, RZ, P1 ;  /* 0x000000ff14147208 */ /* 0x000fe40000800000 */
[----:B------:R-:W-:Y:S02]  /*32b0*/  @!P2 LEA.HI R10, R18, R18, RZ, 0x1 ;  /* 0x00000012120aa211 */ /* 0x000fe400078f08ff */
[----:B------:R-:W-:Y:S02]  /*32c0*/  FSEL R21, R21, RZ, P1 ;  /* 0x000000ff15157208 */ /* 0x000fe40000800000 */
[----:B------:R-:W-:-:S05]  /*32d0*/  @!P2 SHF.R.S32.HI R17, RZ, 0x1, R10 ;  /* 0x00000001ff11a819 */ /* 0x000fca000001140a */
[----:B------:R-:W-:Y:S02]  /*32e0*/  @!P2 IMAD.IADD R16, R18, 0x1, -R17 ;  /* 0x000000011210a824 */ /* 0x000fe400078e0a11 */
[----:B------:R-:W-:-:S03]  /*32f0*/  @!P2 IMAD R23, R17, 0x100000, R23 ;  /* 0x001000001117a824 */ /* 0x000fc600078e0217 */
[----:B------:R-:W-:Y:S01]  /*3300*/  @!P2 LEA R17, R16, 0x3ff00000, 0x14 ;  /* 0x3ff000001011a811 */ /* 0x000fe200078ea0ff */
[----:B------:R-:W-:-:S06]  /*3310*/  @!P2 IMAD.MOV.U32 R16, RZ, RZ, RZ ;  /* 0x000000ffff10a224 */ /* 0x000fcc00078e00ff */
[----:B------:R-:W-:-:S11]  /*3320*/  @!P2 DMUL R20, R22, R16 ;  /* 0x000000101614a228 */ /* 0x000fd60000000000 */
.L_x_20:
[----:B------:R-:W-:Y:S05]  /*3330*/  BSYNC.RECONVERGENT B0 ;  /* 0x0000000000007941 */ /* 0x000fea0003800200 */
.L_x_19:
[----:B------:R-:W-:Y:S01]  /*3340*/  DMUL R2, R20, R2 ;  /* 0x0000000214027228 */ /* 0x000fe20000000000 */
[----:B------:R-:W-:Y:S10]  /*3350*/  @!P0 BRA `(.L_x_21) ;  /* 0xfffffff400bc8947 */ /* 0x000ff4000383ffff */
.L_x_11:
[----:B------:R-:W4:Y:S01]  /*3360*/  LDCU.64 UR8, c[0x0][0x388] ;  /* 0x00007100ff0877ac */ /* 0x000f220008000a00 */
[----:B------:R-:W-:Y:S01]  /*3370*/  IMAD.MOV.U32 R0, RZ, RZ, RZ ;  /* 0x000000ffff007224 */ /* 0x000fe200078e00ff */
[----:B----4-:R-:W-:Y:S01]  /*3380*/  DADD R2, R2, -UR8 ;  /* 0x8000000802027e29 */ /* 0x010fe20008000000 */
[----:B------:R-:W4:Y:S07]  /*3390*/  LDCU.64 UR8, c[0x0][0x380] ;  /* 0x00007000ff0877ac */ /* 0x000f2e0008000a00 */
[----:B------:R-:W-:-:S02]  /*33a0*/  DSETP.MAX.AND P0, P1, RZ, R2, PT ;  /* 0x00000002ff00722a */ /* 0x000fc4000390f000 */
[----:B0123--:R-:W-:Y:S02]  /*33b0*/  IMAD.MOV.U32 R7, RZ, RZ, R3 ;  /* 0x000000ffff077224 */ /* 0x00ffe400078e0003 */
[----:B------:R-:W-:Y:S02]  /*33c0*/  IMAD.MOV.U32 R5, RZ, RZ, R2 ;  /* 0x000000ffff057224 */ /* 0x000fe400078e0002 */
[----:B------:R-:W-:Y:S01]  /*33d0*/  IMAD.MOV.U32 R2, RZ, RZ, RZ ;  /* 0x000000ffff027224 */ /* 0x000fe200078e00ff */
[----:B------:R-:W-:-:S04]  /*33e0*/  FSEL R9, R0, R7, P0 ;  /* 0x0000000700097208 */ /* 0x000fc80000000000 */
[----:B------:R-:W-:Y:S02]  /*33f0*/  SEL R2, R2, R5, P0 ;  /* 0x0000000502027207 */ /* 0x000fe40000000000 */
[----:B----4-:R-:W-:Y:S02]  /*3400*/  LEA R4, P0, R11, UR8, 0x2 ;  /* 0x000000080b047c11 */ /* 0x010fe4000f8010ff */
[----:B------:R-:W-:Y:S02]  /*3410*/  @P1 LOP3.LUT R9, R7, 0x80000, RZ, 0xfc, !PT ;  /* 0x0008000007091812 */ /* 0x000fe400078efcff */
[----:B------:R-:W-:-:S03]  /*3420*/  LEA.HI.X R5, R11, UR9, RZ, 0x2, P0 ;  /* 0x000000090b057c11 */ /* 0x000fc600080f14ff */
[----:B------:R-:W-:-:S06]  /*3430*/  IMAD.MOV.U32 R3, RZ, RZ, R9 ;  /* 0x000000ffff037224 */ /* 0x000fcc00078e0009 */
[----:B------:R-:W0:Y:S02]  /*3440*/  F2F.F32.F64 R3, R2 ;  /* 0x0000000200037310 */ /* 0x000e240000301000 */
[----:B0-----:R-:W-:Y:S01]  /*3450*/  STG.E desc[UR6][R4.64], R3 ;  /* 0x0000000304007986 */ /* 0x001fe2000c101906 */
[----:B------:R-:W-:Y:S05]  /*3460*/  EXIT ;  /* 0x000000000000794d */ /* 0x000fea0003800000 */
        .weak           $__internal_0_$__cuda_sm20_div_rn_f64_full
        .type           $__internal_0_$__cuda_sm20_div_rn_f64_full,@function
        .size           $__internal_0_$__cuda_sm20_div_rn_f64_full,($__internal_1_$__cuda_sm20_dsqrt_rn_f64_mediumpath_v1 - $__internal_0_$__cuda_sm20_div_rn_f64_full)
$__internal_0_$__cuda_sm20_div_rn_f64_full:
[----:B------:R-:W0:Y:S01]  /*3470*/  LDC.64 R16, c[0x0][0x3b8] ;  /* 0x0000ee00ff107b82 */ /* 0x000e220000000a00 */
[----:B------:R-:W-:Y:S02]  /*3480*/  IMAD.MOV.U32 R22, RZ, RZ, 0x1 ;  /* 0x00000001ff167424 */ /* 0x000fe400078e00ff */
[----:B------:R-:W-:Y:S01]  /*3490*/  IMAD.MOV.U32 R0, RZ, RZ, 0x1ca00000 ;  /* 0x1ca00000ff007424 */ /* 0x000fe200078e00ff */
[C---:B0-----:R-:W-:Y:S02]  /*34a0*/  FSETP.GEU.AND P0, PT, |R17|.reuse, 1.469367938527859385e-39, PT ;  /* 0x001000001100780b */ /* 0x041fe40003f0e200 */
[C---:B------:R-:W-:Y:S02]  /*34b0*/  LOP3.LUT R14, R17.reuse, 0x800fffff, RZ, 0xc0, !PT ;  /* 0x800fffff110e7812 */ /* 0x040fe400078ec0ff */
[----:B------:R-:W-:Y:S02]  /*34c0*/  LOP3.LUT R26, R17, 0x7ff00000, RZ, 0xc0, !PT ;  /* 0x7ff00000111a7812 */ /* 0x000fe400078ec0ff */
[----:B------:R-:W-:Y:S01]  /*34d0*/  LOP3.LUT R15, R14, 0x3ff00000, RZ, 0xfc, !PT ;  /* 0x3ff000000e0f7812 */ /* 0x000fe200078efcff */
[----:B------:R-:W-:-:S06]  /*34e0*/  IMAD.MOV.U32 R14, RZ, RZ, R16 ;  /* 0x000000ffff0e7224 */ /* 0x000fcc00078e0010 */
[----:B------:R-:W0:Y:S02]  /*34f0*/  @!P0 LDC.64 R12, c[0x0][0x3b8] ;  /* 0x0000ee00ff0c8b82 */ /* 0x000e240000000a00 */
[----:B0-----:R-:W-:-:S06]  /*3500*/  @!P0 DMUL R14, R12, 8.98846567431157953865e+307 ;  /* 0x7fe000000c0e8828 */ /* 0x001fcc0000000000 */
[----:B------:R-:W0:Y:S01]  /*3510*/  LDC.64 R12, c[0x0][0x398] ;  /* 0x0000e600ff0c7b82 */ /* 0x000e220000000a00 */
[----:B------:R-:W1:Y:S02]  /*3520*/  MUFU.RCP64H R23, R15 ;  /* 0x0000000f00177308 */ /* 0x000e640000001800 */
[----:B-1----:R-:W-:Y:S01]  /*3530*/  DFMA R18, R22, -R14, 1 ;  /* 0x3ff000001612742b */ /* 0x002fe2000000080e */
[C---:B0-----:R-:W-:Y:S02]  /*3540*/  FSETP.GEU.AND P2, PT, |R13|.reuse, 1.469367938527859385e-39, PT ;  /* 0x001000000d00780b */ /* 0x041fe40003f4e200 */
[----:B------:R-:W-:-:S05]  /*3550*/  LOP3.LUT R27, R13, 0x7ff00000, RZ, 0xc0, !PT ;  /* 0x7ff000000d1b7812 */ /* 0x000fca00078ec0ff */
[----:B------:R-:W-:Y:S01]  /*3560*/  DFMA R18, R18, R18, R18 ;  /* 0x000000121212722b */ /* 0x000fe20000000012 */
[----:B------:R-:W-:-:S04]  /*3570*/  ISETP.GE.U32.AND P1, PT, R27, R26, PT ;  /* 0x0000001a1b00720c */ /* 0x000fc80003f26070 */
[----:B------:R-:W-:-:S03]  /*3580*/  SEL R0, R0, 0x63400000, !P1 ;  /* 0x6340000000007807 */ /* 0x000fc60004800000 */
[----:B------:R-:W-:Y:S01]  /*3590*/  DFMA R22, R22, R18, R22 ;  /* 0x000000121616722b */ /* 0x000fe20000000016 */
[C-C-:B------:R-:W-:Y:S01]  /*35a0*/  @!P2 LOP3.LUT R24, R0.reuse, 0x80000000, R13.reuse, 0xf8, !PT ;  /* 0x800000000018a812 */ /* 0x140fe200078ef80d */
[----:B------:R-:W-:Y:S01]  /*35b0*/  IMAD.MOV.U32 R18, RZ, RZ, R12 ;  /* 0x000000ffff127224 */ /* 0x000fe200078e000c */
[----:B------:R-:W-:Y:S02]  /*35c0*/  LOP3.LUT R19, R0, 0x800fffff, R13, 0xf8, !PT ;  /* 0x800fffff00137812 */ /* 0x000fe400078ef80d */
[----:B------:R-:W-:Y:S01]  /*35d0*/  @!P2 LOP3.LUT R25, R24, 0x100000, RZ, 0xfc, !PT ;  /* 0x001000001819a812 */ /* 0x000fe200078efcff */
[----:B------:R-:W-:Y:S02]  /*35e0*/  @!P2 IMAD.MOV.U32 R24, RZ, RZ, RZ ;  /* 0x000000ffff18a224 */ /* 0x000fe400078e00ff */
[----:B------:R-:W-:-:S04]  /*35f0*/  DFMA R20, R22, -R14, 1 ;  /* 0x3ff000001614742b */ /* 0x000fc8000000080e */
[----:B------:R-:W-:-:S04]  /*3600*/  @!P2 DFMA R18, R18, 2, -R24 ;  /* 0x400000001212a82b */ /* 0x000fc80000000818 */
[----:B------:R-:W-:-:S08]  /*3610*/  DFMA R20, R22, R20, R22 ;  /* 0x000000141614722b */ /* 0x000fd00000000016 */
[----:B------:R-:W-:-:S08]  /*3620*/  DMUL R22, R20, R18 ;  /* 0x0000001214167228 */ /* 0x000fd00000000000 */
[----:B------:R-:W-:-:S08]  /*3630*/  DFMA R24, R22, -R14, R18 ;  /* 0x8000000e1618722b */ /* 0x000fd00000000012 */
[----:B------:R-:W-:Y:S01]  /*3640*/  DFMA R24, R20, R24, R22 ;  /* 0x000000181418722b */ /* 0x000fe20000000016 */
[----:B------:R-:W-:Y:S01]  /*3650*/  IMAD.MOV.U32 R22, RZ, RZ, R27 ;  /* 0x000000ffff167224 */ /* 0x000fe200078e001b */
[----:B------:R-:W-:Y:S01]  /*3660*/  @!P2 LOP3.LUT R22, R19, 0x7ff00000, RZ, 0xc0, !PT ;  /* 0x7ff000001316a812 */ /* 0x000fe200078ec0ff */
[----:B------:R-:W-:Y:S01]  /*3670*/  IMAD.MOV.U32 R23, RZ, RZ, R26 ;  /* 0x000000ffff177224 */ /* 0x000fe200078e001a */
[----:B------:R-:W-:-:S03]  /*3680*/  @!P0 LOP3.LUT R23, R15, 0x7ff00000, RZ, 0xc0, !PT ;  /* 0x7ff000000f178812 */ /* 0x000fc600078ec0ff */
[----:B------:R-:W-:-:S05]  /*3690*/  VIADD R20, R22, 0xffffffff ;  /* 0xffffffff16147836 */ /* 0x000fca0000000000 */
[----:B------:R-:W-:Y:S01]  /*36a0*/  ISETP.GT.U32.AND P0, PT, R20, 0x7feffffe, PT ;  /* 0x7feffffe1400780c */ /* 0x000fe20003f04070 */
[----:B------:R-:W-:-:S05]  /*36b0*/  VIADD R20, R23, 0xffffffff ;  /* 0xffffffff17147836 */ /* 0x000fca0000000000 */
[----:B------:R-:W-:-:S13]  /*36c0*/  ISETP.GT.U32.OR P0, PT, R20, 0x7feffffe, P0 ;  /* 0x7feffffe1400780c */ /* 0x000fda0000704470 */
[----:B------:R-:W-:Y:S05]  /*36d0*/  @P0 BRA `(.L_x_22) ;  /* 0x0000000000600947 */ /* 0x000fea0003800000 */
[----:B------:R-:W-:Y:S01]  /*36e0*/  VIADDMNMX R26, R27, -R26, 0xb9600000, !PT ;  /* 0xb96000001b1a7446 */ /* 0x000fe2000780091a */
[----:B------:R-:W-:-:S03]  /*36f0*/  IMAD.MOV.U32 R12, RZ, RZ, RZ ;  /* 0x000000ffff0c7224 */ /* 0x000fc600078e00ff */
[----:B------:R-:W-:-:S05]  /*3700*/  VIMNMX R13, PT, PT, R26, 0x46a00000, PT ;  /* 0x46a000001a0d7848 */ /* 0x000fca0003fe0100 */
[----:B------:R-:W-:-:S04]  /*3710*/  IMAD.IADD R0, R13, 0x1, -R0 ;  /* 0x000000010d007824 */ /* 0x000fc800078e0a00 */
[----:B------:R-:W-:-:S06]  /*3720*/  VIADD R13, R0, 0x7fe00000 ;  /* 0x7fe00000000d7836 */ /* 0x000fcc0000000000 */
[----:B------:R-:W-:-:S10]  /*3730*/  DMUL R20, R24, R12 ;  /* 0x0000000c18147228 */ /* 0x000fd40000000000 */
[----:B------:R-:W-:-:S13]  /*3740*/  FSETP.GTU.AND P0, PT, |R21|, 1.469367938527859385e-39, PT ;  /* 0x001000001500780b */ /* 0x000fda0003f0c200 */
[----:B------:R-:W-:Y:S05]  /*3750*/  @P0 BRA `(.L_x_23) ;  /* 0x00000000009c0947 */ /* 0x000fea0003800000 */
[----:B------:R-:W-:Y:S01]  /*3760*/  DFMA R14, R24, -R14, R18 ;  /* 0x8000000e180e722b */ /* 0x000fe20000000012 */
[----:B------:R-:W-:-:S09]  /*3770*/  IMAD.MOV.U32 R12, RZ, RZ, RZ ;  /* 0x000000ffff0c7224 */ /* 0x000fd200078e00ff */
[C---:B------:R-:W-:Y:S02]  /*3780*/  FSETP.NEU.AND P0, PT, R15.reuse, RZ, PT ;  /* 0x000000ff0f00720b */ /* 0x040fe40003f0d000 */
[----:B------:R-:W-:-:S04]  /*3790*/  LOP3.LUT R17, R15, 0x80000000, R17, 0x48, !PT ;  /* 0x800000000f117812 */ /* 0x000fc800078e4811 */
[----:B------:R-:W-:-:S07]  /*37a0*/  LOP3.LUT R13, R17, R13, RZ, 0xfc, !PT ;  /* 0x0000000d110d7212 */ /* 0x000fce00078efcff */
[----:B------:R-:W-:Y:S05]  /*37b0*/  @!P0 BRA `(.L_x_23) ;  /* 0x0000000000848947 */ /* 0x000fea0003800000 */
[----:B------:R-:W-:Y:S01]  /*37c0*/  IMAD.MOV R15, RZ, RZ, -R0 ;  /* 0x000000ffff0f7224 */ /* 0x000fe200078e0a00 */
[----:B------:R-:W-:Y:S01]  /*37d0*/  DMUL.RP R12, R24, R12 ;  /* 0x0000000c180c7228 */ /* 0x000fe20000008000 */
[----:B------:R-:W-:-:S06]  /*37e0*/  IMAD.MOV.U32 R14, RZ, RZ, RZ ;  /* 0x000000ffff0e7224 */ /* 0x000fcc00078e00ff */
[----:B------:R-:W-:-:S03]  /*37f0*/  DFMA R14, R20, -R14, R24 ;  /* 0x8000000e140e722b */ /* 0x000fc60000000018 */
[----:B------:R-:W-:-:S03]  /*3800*/  LOP3.LUT R17, R13, R17, RZ, 0x3c, !PT ;  /* 0x000000110d117212 */ /* 0x000fc600078e3cff */
[----:B------:R-:W-:-:S04]  /*3810*/  IADD3 R14, PT, PT, -R0, -0x43300000, RZ ;  /* 0xbcd00000000e7810 */ /* 0x000fc80007ffe1ff */
[----:B------:R-:W-:-:S04]  /*3820*/  FSETP.NEU.AND P0, PT, |R15|, R14, PT ;  /* 0x0000000e0f00720b */ /* 0x000fc80003f0d200 */
[----:B------:R-:W-:Y:S02]  /*3830*/  FSEL R20, R12, R20, !P0 ;  /* 0x000000140c147208 */ /* 0x000fe40004000000 */
[----:B------:R-:W-:Y:S01]  /*3840*/  FSEL R21, R17, R21, !P0 ;  /* 0x0000001511157208 */ /* 0x000fe20004000000 */
[----:B------:R-:W-:Y:S06]  /*3850*/  BRA `(.L_x_23) ;  /* 0x00000000005c7947 */ /* 0x000fec0003800000 */
.L_x_22:
[----:B------:R-:W0:Y:S02]  /*3860*/  LDC.64 R14, c[0x0][0x398] ;  /* 0x0000e600ff0e7b82 */ /* 0x000e240000000a00 */
[----:B0-----:R-:W-:-:S14]  /*3870*/  DSETP.NAN.AND P0, PT, R14, R14, PT ;  /* 0x0000000e0e00722a */ /* 0x001fdc0003f08000 */
[----:B------:R-:W-:Y:S05]  /*3880*/  @P0 BRA `(.L_x_24) ;  /* 0x0000000000480947 */ /* 0x000fea0003800000 */
[----:B------:R-:W0:Y:S02]  /*3890*/  LDC.64 R14, c[0x0][0x3b8] ;  /* 0x0000ee00ff0e7b82 */ /* 0x000e240000000a00 */
[----:B0-----:R-:W-:-:S14]  /*38a0*/  DSETP.NAN.AND P0, PT, R14, R14, PT ;  /* 0x0000000e0e00722a */ /* 0x001fdc0003f08000 */
[----:B------:R-:W-:Y:S05]  /*38b0*/  @P0 BRA `(.L_x_25) ;  /* 0x0000000000300947 */ /* 0x000fea0003800000 */
[----:B------:R-:W-:Y:S01]  /*38c0*/  ISETP.NE.AND P0, PT, R22, R23, PT ;  /* 0x000000171600720c */ /* 0x000fe20003f05270 */
[----:B------:R-:W-:Y:S02]  /*38d0*/  IMAD.MOV.U32 R20, RZ, RZ, 0x0 ;  /* 0x00000000ff147424 */ /* 0x000fe400078e00ff */
[----:B------:R-:W-:-:S10]  /*38e0*/  IMAD.MOV.U32 R21, RZ, RZ, -0x80000 ;  /* 0xfff80000ff157424 */ /* 0x000fd400078e00ff */
[----:B------:R-:W-:Y:S05]  /*38f0*/  @!P0 BRA `(.L_x_23) ;  /* 0x0000000000348947 */ /* 0x000fea0003800000 */
[----:B------:R-:W-:Y:S02]  /*3900*/  ISETP.NE.AND P0, PT, R22, 0x7ff00000, PT ;  /* 0x7ff000001600780c */ /* 0x000fe40003f05270 */
[----:B------:R-:W-:Y:S02]  /*3910*/  LOP3.LUT R21, R13, 0x80000000, R17, 0x48, !PT ;  /* 0x800000000d157812 */ /* 0x000fe400078e4811 */
[----:B------:R-:W-:-:S13]  /*3920*/  ISETP.EQ.OR P0, PT, R23, RZ, !P0 ;  /* 0x000000ff1700720c */ /* 0x000fda0004702670 */
[----:B------:R-:W-:Y:S01]  /*3930*/  @P0 LOP3.LUT R0, R21, 0x7ff00000, RZ, 0xfc, !PT ;  /* 0x7ff0000015000812 */ /* 0x000fe200078efcff */
[----:B------:R-:W-:Y:S02]  /*3940*/  @!P0 IMAD.MOV.U32 R20, RZ, RZ, RZ ;  /* 0x000000ffff148224 */ /* 0x000fe400078e00ff */
[----:B------:R-:W-:Y:S02]  /*3950*/  @P0 IMAD.MOV.U32 R20, RZ, RZ, RZ ;  /* 0x000000ffff140224 */ /* 0x000fe400078e00ff */
[----:B------:R-:W-:Y:S01]  /*3960*/  @P0 IMAD.MOV.U32 R21, RZ, RZ, R0 ;  /* 0x000000ffff150224 */ /* 0x000fe200078e0000 */
[----:B------:R-:W-:Y:S06]  /*3970*/  BRA `(.L_x_23) ;  /* 0x0000000000147947 */ /* 0x000fec0003800000 */
.L_x_25:
[----:B------:R-:W-:Y:S01]  /*3980*/  LOP3.LUT R21, R17, 0x80000, RZ, 0xfc, !PT ;  /* 0x0008000011157812 */ /* 0x000fe200078efcff */
[----:B------:R-:W-:Y:S01]  /*3990*/  IMAD.MOV.U32 R20, RZ, RZ, R16 ;  /* 0x000000ffff147224 */ /* 0x000fe200078e0010 */
[----:B------:R-:W-:Y:S06]  /*39a0*/  BRA `(.L_x_23) ;  /* 0x0000000000087947 */ /* 0x000fec0003800000 */
.L_x_24:
[----:B------:R-:W-:Y:S01]  /*39b0*/  LOP3.LUT R21, R13, 0x80000, RZ, 0xfc, !PT ;  /* 0x000800000d157812 */ /* 0x000fe200078efcff */
[----:B------:R-:W-:-:S07]  /*39c0*/  IMAD.MOV.U32 R20, RZ, RZ, R12 ;  /* 0x000000ffff147224 */ /* 0x000fce00078e000c */
.L_x_23:
[----:B------:R-:W-:Y:S02]  /*39d0*/  IMAD.MOV.U32 R12, RZ, RZ, R10 ;  /* 0x000000ffff0c7224 */ /* 0x000fe400078e000a */
[----:B------:R-:W-:-:S04]  /*39e0*/  IMAD.MOV.U32 R13, RZ, RZ, 0x0 ;  /* 0x00000000ff0d7424 */ /* 0x000fc800078e00ff */
[----:B------:R-:W-:Y:S05]  /*39f0*/  RET.REL.NODEC R12 `(_Z18monte_carlo_kernelPfddddddddm) ;  /* 0xffffffc40c807950 */ /* 0x000fea0003c3ffff */
        .weak           $__internal_1_$__cuda_sm20_dsqrt_rn_f64_mediumpath_v1
        .type           $__internal_1_$__cuda_sm20_dsqrt_rn_f64_mediumpath_v1,@function
        .size           $__internal_1_$__cuda_sm20_dsqrt_rn_f64_mediumpath_v1,($__internal_2_$__cuda_sm20_sqrt_rn_f32_slowpath - $__internal_1_$__cuda_sm20_dsqrt_rn_f64_mediumpath_v1)
$__internal_1_$__cuda_sm20_dsqrt_rn_f64_mediumpath_v1:
[----:B------:R-:W-:Y:S01]  /*3a00*/  ISETP.GE.U32.AND P0, PT, R16, -0x3400000, PT ;  /* 0xfcc000001000780c */ /* 0x000fe20003f06070 */
[----:B------:R-:W-:-:S12]  /*3a10*/  IMAD.MOV.U32 R19, RZ, RZ, R25 ;  /* 0x000000ffff137224 */ /* 0x000fd800078e0019 */
[----:B------:R-:W-:Y:S05]  /*3a20*/  @!P0 BRA `(.L_x_26) ;  /* 0x0000000000208947 */ /* 0x000fea0003800000 */
[----:B------:R-:W-:-:S10]  /*3a30*/  DFMA.RM R18, R22, R18, R20 ;  /* 0x000000121612722b */ /* 0x000fd40000004014 */
[----:B------:R-:W-:-:S05]  /*3a40*/  IADD3 R16, P0, PT, R18, 0x1, RZ ;  /* 0x0000000112107810 */ /* 0x000fca0007f1e0ff */
[----:B------:R-:W-:-:S06]  /*3a50*/  IMAD.X R17, RZ, RZ, R19, P0 ;  /* 0x000000ffff117224 */ /* 0x000fcc00000e0613 */
[----:B------:R-:W-:-:S08]  /*3a60*/  DFMA.RP R12, -R18, R16, R12 ;  /* 0x00000010120c722b */ /* 0x000fd0000000810c */
[----:B------:R-:W-:-:S06]  /*3a70*/  DSETP.GT.AND P0, PT, R12, RZ, PT ;  /* 0x000000ff0c00722a */ /* 0x000fcc0003f04000 */
[----:B------:R-:W-:Y:S02]  /*3a80*/  FSEL R16, R16, R18, P0 ;  /* 0x0000001210107208 */ /* 0x000fe40000000000 */
[----:B------:R-:W-:Y:S01]  /*3a90*/  FSEL R17, R17, R19, P0 ;  /* 0x0000001311117208 */ /* 0x000fe20000000000 */
[----:B------:R-:W-:Y:S06]  /*3aa0*/  BRA `(.L_x_27) ;  /* 0x0000000000647947 */ /* 0x000fec0003800000 */
.L_x_26:
[----:B------:R-:W-:-:S14]  /*3ab0*/  DSETP.NE.AND P0, PT, R12, RZ, PT ;  /* 0x000000ff0c00722a */ /* 0x000fdc0003f05000 */
[----:B------:R-:W-:Y:S05]  /*3ac0*/  @!P0 BRA `(.L_x_28) ;  /* 0x0000000000588947 */ /* 0x000fea0003800000 */
[----:B------:R-:W-:-:S13]  /*3ad0*/  ISETP.GE.AND P0, PT, R13, RZ, PT ;  /* 0x000000ff0d00720c */ /* 0x000fda0003f06270 */
[----:B------:R-:W-:Y:S02]  /*3ae0*/  @!P0 IMAD.MOV.U32 R16, RZ, RZ, 0x0 ;  /* 0x00000000ff108424 */ /* 0x000fe400078e00ff */
[----:B------:R-:W-:Y:S01]  /*3af0*/  @!P0 IMAD.MOV.U32 R17, RZ, RZ, -0x80000 ;  /* 0xfff80000ff118424 */ /* 0x000fe200078e00ff */
[----:B------:R-:W-:Y:S06]  /*3b00*/  @!P0 BRA `(.L_x_27) ;  /* 0x00000000004c8947 */ /* 0x000fec0003800000 */
[----:B------:R-:W-:-:S13]  /*3b10*/  ISETP.GT.AND P0, PT, R13, 0x7fefffff, PT ;  /* 0x7fefffff0d00780c */ /* 0x000fda0003f04270 */
[----:B------:R-:W-:Y:S05]  /*3b20*/  @P0 BRA `(.L_x_28) ;  /* 0x0000000000400947 */ /* 0x000fea0003800000 */
[----:B------:R-:W-:Y:S01]  /*3b30*/  DMUL R12, R12, 8.11296384146066816958e+31 ;  /* 0x469000000c0c7828 */ /* 0x000fe20000000000 */
[----:B------:R-:W-:Y:S02]  /*3b40*/  IMAD.MOV.U32 R16, RZ, RZ, RZ ;  /* 0x000000ffff107224 */ /* 0x000fe400078e00ff */
[----:B------:R-:W-:Y:S02]  /*3b50*/  IMAD.MOV.U32 R20, RZ, RZ, 0x0 ;  /* 0x00000000ff147424 */ /* 0x000fe400078e00ff */
[----:B------:R-:W-:Y:S01]  /*3b60*/  IMAD.MOV.U32 R21, RZ, RZ, 0x3fd80000 ;  /* 0x3fd80000ff157424 */ /* 0x000fe200078e00ff */
[----:B------:R-:W0:Y:S02]  /*3b70*/  MUFU.RSQ64H R17, R13 ;  /* 0x0000000d00117308 */ /* 0x000e240000001c00 */
[----:B0-----:R-:W-:-:S08]  /*3b80*/  DMUL R18, R16, R16 ;  /* 0x0000001010127228 */ /* 0x001fd00000000000 */
[----:B------:R-:W-:-:S08]  /*3b90*/  DFMA R18, R12, -R18, 1 ;  /* 0x3ff000000c12742b */ /* 0x000fd00000000812 */
[----:B------:R-:W-:Y:S02]  /*3ba0*/  DFMA R20, R18, R20, 0.5 ;  /* 0x3fe000001214742b */ /* 0x000fe40000000014 */
[----:B------:R-:W-:-:S08]  /*3bb0*/  DMUL R18, R16, R18 ;  /* 0x0000001210127228 */ /* 0x000fd00000000000 */
[----:B------:R-:W-:-:S08]  /*3bc0*/  DFMA R18, R20, R18, R16 ;  /* 0x000000121412722b */ /* 0x000fd00000000010 */
[----:B------:R-:W-:Y:S02]  /*3bd0*/  DMUL R16, R12, R18 ;  /* 0x000000120c107228 */ /* 0x000fe40000000000 */
[----:B------:R-:W-:-:S06]  /*3be0*/  VIADD R19, R19, 0xfff00000 ;  /* 0xfff0000013137836 */ /* 0x000fcc0000000000 */
[----:B------:R-:W-:-:S08]  /*3bf0*/  DFMA R20, R16, -R16, R12 ;  /* 0x800000101014722b */ /* 0x000fd0000000000c */
[----:B------:R-:W-:-:S10]  /*3c00*/  DFMA R16, R18, R20, R16 ;  /* 0x000000141210722b */ /* 0x000fd40000000010 */
[----:B------:R-:W-:Y:S01]  /*3c10*/  VIADD R17, R17, 0xfcb00000 ;  /* 0xfcb0000011117836 */ /* 0x000fe20000000000 */
[----:B------:R-:W-:Y:S06]  /*3c20*/  BRA `(.L_x_27) ;  /* 0x0000000000047947 */ /* 0x000fec0003800000 */
.L_x_28:
[----:B------:R-:W-:-:S11]  /*3c30*/  DADD R16, R12, R12 ;  /* 0x000000000c107229 */ /* 0x000fd6000000000c */
.L_x_27:
[----:B------:R-:W-:Y:S02]  /*3c40*/  IMAD.MOV.U32 R12, RZ, RZ, R0 ;  /* 0x000000ffff0c7224 */ /* 0x000fe400078e0000 */
[----:B------:R-:W-:Y:S02]  /*3c50*/  IMAD.MOV.U32 R13, RZ, RZ, 0x0 ;  /* 0x00000000ff0d7424 */ /* 0x000fe400078e00ff */
[----:B------:R-:W-:Y:S02]  /*3c60*/  IMAD.MOV.U32 R26, RZ, RZ, R16 ;  /* 0x000000ffff1a7224 */ /* 0x000fe400078e0010 */
[----:B------:R-:W-:Y:S01]  /*3c70*/  IMAD.MOV.U32 R27, RZ, RZ, R17 ;  /* 0x000000ffff1b7224 */ /* 0x000fe200078e0011 */
[----:B------:R-:W-:Y:S06]  /*3c80*/  RET.REL.NODEC R12 `(_Z18monte_carlo_kernelPfddddddddm) ;  /* 0xffffffc00cdc7950 */ /* 0x000fec0003c3ffff */
        .weak           $__internal_2_$__cuda_sm20_sqrt_rn_f32_slowpath
        .type           $__internal_2_$__cuda_sm20_sqrt_rn_f32_slowpath,@function
        .size           $__internal_2_$__cuda_sm20_sqrt_rn_f32_slowpath,(.L_x_33 - $__internal_2_$__cuda_sm20_sqrt_rn_f32_slowpath)
$__internal_2_$__cuda_sm20_sqrt_rn_f32_slowpath:
[----:B------:R-:W-:-:S13]  /*3c90*/  LOP3.LUT P1, RZ, R21, 0x7fffffff, RZ, 0xc0, !PT ;  /* 0x7fffffff15ff7812 */ /* 0x000fda000782c0ff */
[----:B------:R-:W-:Y:S01]  /*3ca0*/  @!P1 IMAD.MOV.U32 R9, RZ, RZ, R21 ;  /* 0x000000ffff099224 */ /* 0x000fe200078e0015 */
[----:B------:R-:W-:Y:S06]  /*3cb0*/  @!P1 BRA `(.L_x_29) ;  /* 0x0000000000449947 */ /* 0x000fec0003800000 */
[----:B------:R-:W-:Y:S01]  /*3cc0*/  FSETP.GEU.FTZ.AND P1, PT, R21, RZ, PT ;  /* 0x000000ff1500720b */ /* 0x000fe20003f3e000 */
[----:B------:R-:W-:-:S12]  /*3cd0*/  IMAD.MOV.U32 R0, RZ, RZ, R21 ;  /* 0x000000ffff007224 */ /* 0x000fd800078e0015 */
[----:B------:R-:W-:Y:S01]  /*3ce0*/  @!P1 IMAD.MOV.U32 R9, RZ, RZ, 0x7fffffff ;  /* 0x7fffffffff099424 */ /* 0x000fe200078e00ff */
[----:B------:R-:W-:Y:S06]  /*3cf0*/  @!P1 BRA `(.L_x_29) ;  /* 0x0000000000349947 */ /* 0x000fec0003800000 */
[----:B------:R-:W-:-:S13]  /*3d00*/  FSETP.GTU.FTZ.AND P1, PT, |R0|, +INF , PT ;  /* 0x7f8000000000780b */ /* 0x000fda0003f3c200 */
[----:B------:R-:W-:Y:S01]  /*3d10*/  @P1 FADD.FTZ R9, R0, 1 ;  /* 0x3f80000000091421 */ /* 0x000fe20000010000 */
[----:B------:R-:W-:Y:S06]  /*3d20*/  @P1 BRA `(.L_x_29) ;  /* 0x0000000000281947 */ /* 0x000fec0003800000 */
[----:B------:R-:W-:-:S13]  /*3d30*/  FSETP.NEU.FTZ.AND P1, PT, |R0|, +INF , PT ;  /* 0x7f8000000000780b */ /* 0x000fda0003f3d200 */
[----:B------:R-:W-:-:S04]  /*3d40*/  @P1 FFMA R10, R0, 1.84467440737095516160e+19, RZ ;  /* 0x5f800000000a1823 */ /* 0x000fc800000000ff */
[----:B------:R-:W0:Y:S02]  /*3d50*/  @P1 MUFU.RSQ R9, R10 ;  /* 0x0000000a00091308 */ /* 0x000e240000001400 */
[----:B0-----:R-:W-:Y:S01]  /*3d60*/  @P1 FMUL.FTZ R21, R10, R9 ;  /* 0x000000090a151220 */ /* 0x001fe20000410000 */
[----:B------:R-:W-:Y:S01]  /*3d70*/  @P1 FMUL.FTZ R18, R9, 0.5 ;  /* 0x3f00000009121820 */ /* 0x000fe20000410000 */
[----:B------:R-:W-:Y:S02]  /*3d80*/  @!P1 IMAD.MOV.U32 R9, RZ, RZ, R0 ;  /* 0x000000ffff099224 */ /* 0x000fe400078e0000 */
[----:B------:R-:W-:-:S04]  /*3d90*/  @P1 FADD.FTZ R16, -R21, -RZ ;  /* 0x800000ff15101221 */ /* 0x000fc80000010100 */
[----:B------:R-:W-:-:S04]  /*3da0*/  @P1 FFMA R16, R21, R16, R10 ;  /* 0x0000001015101223 */ /* 0x000fc8000000000a */
[----:B------:R-:W-:-:S04]  /*3db0*/  @P1 FFMA R16, R16, R18, R21 ;  /* 0x0000001210101223 */ /* 0x000fc80000000015 */
[----:B------:R-:W-:-:S07]  /*3dc0*/  @P1 FMUL.FTZ R9, R16, 2.3283064365386962891e-10 ;  /* 0x2f80000010091820 */ /* 0x000fce0000410000 */
.L_x_29:
[----:B------:R-:W-:-:S04]  /*3dd0*/  IMAD.MOV.U32 R21, RZ, RZ, 0x0 ;  /* 0x00000000ff157424 */ /* 0x000fc800078e00ff */
[----:B------:R-:W-:Y:S05]  /*3de0*/  RET.REL.NODEC R20 `(_Z18monte_carlo_kernelPfddddddddm) ;  /* 0xffffffc014847950 */ /* 0x000fea0003c3ffff */
.L_x_30:
[----:B------:R-:W-:-:S00]  /*3df0*/  BRA `(.L_x_30) ;  /* 0xfffffffc00fc7947 */ /* 0x000fc0000383ffff */
[----:B------:R-:W-:-:S00]  /*3e00*/  NOP ;  /* 0x0000000000007918 */ /* 0x000fc00000000000 */
[----:B------:R-:W-:-:S00]  /*3e10*/  NOP ;  /* 0x0000000000007918 */ /* 0x000fc00000000000 */
[----:B------:R-:W-:-:S00]  /*3e20*/  NOP ;  /* 0x0000000000007918 */ /* 0x000fc00000000000 */
[----:B------:R-:W-:-:S00]  /*3e30*/  NOP ;  /* 0x0000000000007918 */ /* 0x000fc00000000000 */
[----:B------:R-:W-:-:S00]  /*3e40*/  NOP ;  /* 0x0000000000007918 */ /* 0x000fc00000000000 */
[----:B------:R-:W-:-:S00]  /*3e50*/  NOP ;  /* 0x0000000000007918 */ /* 0x000fc00000000000 */
[----:B------:R-:W-:-:S00]  /*3e60*/  NOP ;  /* 0x0000000000007918 */ /* 0x000fc00000000000 */
[----:B------:R-:W-:-:S00]  /*3e70*/  NOP ;  /* 0x0000000000007918 */ /* 0x000fc00000000000 */
.L_x_33:


//--------------------- .nv.global.init           --------------------------
	.section	.nv.global.init,"aw",@progbits
	.align	4
.nv.global.init:
	.type		mrg32k3aM1SubSeq,@object
	.size		mrg32k3aM1SubSeq,(mrg32k3aM2SubSeq - mrg32k3aM1SubSeq)
mrg32k3aM1SubSeq:
        /*0000*/ 	.byte	0x0b, 0xcc, 0xee, 0x04, 0x73, 0x29, 0x8b, 0x6f, 0xf6, 0x53, 0x03, 0xf6, 0x23, 0xf6, 0xea, 0xda
        /* <DEDUP_REMOVED lines=125> */
	.type		mrg32k3aM2SubSeq,@object
	.size		mrg32k3aM2SubSeq,(mrg32k3aM1 - mrg32k3aM2SubSeq)
mrg32k3aM2SubSeq:
        /* <DEDUP_REMOVED lines=126> */
	.type		mrg32k3aM1,@object
	.size		mrg32k3aM1,(mrg32k3aM1Seq - mrg32k3aM1)
mrg32k3aM1:
        /* <DEDUP_REMOVED lines=144> */
	.type		mrg32k3aM1Seq,@object
	.size		mrg32k3aM1Seq,(mrg32k3aM2 - mrg32k3aM1Seq)
mrg32k3aM1Seq:
        /* <DEDUP_REMOVED lines=144> */
	.type		mrg32k3aM2,@object
	.size		mrg32k3aM2,(mrg32k3aM2Seq - mrg32k3aM2)
mrg32k3aM2:
        /* <DEDUP_REMOVED lines=144> */
	.type		mrg32k3aM2Seq,@object
	.size		mrg32k3aM2Seq,(precalc_xorwow_matrix - mrg32k3aM2Seq)
mrg32k3aM2Seq:
        /* <DEDUP_REMOVED lines=144> */
	.type		precalc_xorwow_matrix,@object
	.size		precalc_xorwow_matrix,(precalc_xorwow_offset_matrix - precalc_xorwow_matrix)
precalc_xorwow_matrix:
        /* <DEDUP_REMOVED lines=6400> */
	.type		precalc_xorwow_offset_matrix,@object
	.size		precalc_xorwow_offset_matrix,(.L_1 - precalc_xorwow_offset_matrix)
precalc_xorwow_offset_matrix:
        /* <DEDUP_REMOVED lines=6400> */
.L_1:


//--------------------- .nv.shared.reserved.0     --------------------------
	.section	.nv.shared.reserved.0,"aw",@nobits
	.weak		__nv_reservedSMEM_offset_0_alias
	.size		__nv_reservedSMEM_offset_0_alias, 0, 64
	.other		__nv_reservedSMEM_offset_0_alias,@"STO_CUDA_RESERVED_SHARED STV_DEFAULT"
__nv_reservedSMEM_offset_0_alias:
	.zero		0
	.zero		64


//--------------------- .nv.constant0._Z18monte_carlo_kernelPfddddddddm --------------------------
	.section	.nv.constant0._Z18monte_carlo_kernelPfddddddddm,"a",@progbits
	.sectionflags	@""
	.align	4
.nv.constant0._Z18monte_carlo_kernelPfddddddddm:
	.zero		976


//--------------------- SYMBOLS --------------------------

	.type		.nv.reservedSmem.offset0,@object
	.size		.nv.reservedSmem.offset0,0x4
